//
// Generated by NVIDIA NVVM Compiler
//
// Compiler Build ID: CL-36424714
// Cuda compilation tools, release 13.0, V13.0.88
// Based on NVVM 20.0.0
//

.version 9.0
.target sm_100
.address_size 64

	// .globl	_Z11copy_matrixILi64ELi64EEvPKfjjPf
.extern .func  (.param .b32 func_retval0) vprintf
(
	.param .b64 vprintf_param_0,
	.param .b64 vprintf_param_1
)
;
.extern .func __assertfail
(
	.param .b64 __assertfail_param_0,
	.param .b64 __assertfail_param_1,
	.param .b32 __assertfail_param_2,
	.param .b64 __assertfail_param_3,
	.param .b64 __assertfail_param_4
)
;
.global .align 1 .b8 __unnamed_1[101] = {118, 111, 105, 100, 32, 99, 111, 112, 121, 95, 109, 97, 116, 114, 105, 120, 40, 99, 111, 110, 115, 116, 32, 102, 108, 111, 97, 116, 32, 42, 44, 32, 117, 110, 115, 105, 103, 110, 101, 100, 32, 105, 110, 116, 44, 32, 117, 110, 115, 105, 103, 110, 101, 100, 32, 105, 110, 116, 44, 32, 102, 108, 111, 97, 116, 32, 42, 41, 32, 91, 119, 105, 116, 104, 32, 105, 110, 116, 32, 66, 77, 32, 61, 32, 54, 52, 59, 32, 105, 110, 116, 32, 66, 75, 32, 61, 32, 54, 52, 93};
// _ZZ11copy_matrixILi64ELi64EEvPKfjjPfE2As has been demoted
.global .align 1 .b8 $str[29] = {103, 114, 105, 100, 68, 105, 109, 46, 120, 32, 61, 61, 32, 67, 69, 73, 76, 95, 68, 73, 86, 40, 75, 44, 32, 66, 75, 41};
.global .align 1 .b8 $str$1[27] = {47, 116, 109, 112, 47, 115, 97, 115, 115, 95, 99, 117, 95, 114, 100, 104, 116, 101, 118, 110, 109, 47, 107, 46, 99, 117};
.global .align 1 .b8 $str$2[29] = {103, 114, 105, 100, 68, 105, 109, 46, 121, 32, 61, 61, 32, 67, 69, 73, 76, 95, 68, 73, 86, 40, 77, 44, 32, 66, 77, 41};
.global .align 1 .b8 $str$3[11] = {232, 182, 138, 231, 149, 140, 228, 186, 134, 10};

.visible .entry _Z11copy_matrixILi64ELi64EEvPKfjjPf(
	.param .u64 .ptr .align 1 _Z11copy_matrixILi64ELi64EEvPKfjjPf_param_0,
	.param .u32 _Z11copy_matrixILi64ELi64EEvPKfjjPf_param_1,
	.param .u32 _Z11copy_matrixILi64ELi64EEvPKfjjPf_param_2,
	.param .u64 .ptr .align 1 _Z11copy_matrixILi64ELi64EEvPKfjjPf_param_3
)
{
	.reg .pred 	%p<14>;
	.reg .b16 	%rs<14>;
	.reg .b32 	%r<190>;
	.reg .b32 	%f<41>;
	.reg .b64 	%rd<39>;
	// demoted variable
	.shared .align 4 .b8 _ZZ11copy_matrixILi64ELi64EEvPKfjjPfE2As[16384];
	ld.param.u64 	%rd3, [_Z11copy_matrixILi64ELi64EEvPKfjjPf_param_0];
	ld.param.u32 	%r87, [_Z11copy_matrixILi64ELi64EEvPKfjjPf_param_1];
	ld.param.u32 	%r88, [_Z11copy_matrixILi64ELi64EEvPKfjjPf_param_2];
	ld.param.u64 	%rd4, [_Z11copy_matrixILi64ELi64EEvPKfjjPf_param_3];
	cvta.to.global.u64 	%rd1, %rd3;
	cvta.to.global.u64 	%rd2, %rd4;
	mov.u32 	%r89, %nctaid.x;
	add.s32 	%r90, %r88, 63;
	shr.u32 	%r91, %r90, 6;
	setp.eq.s32 	%p1, %r89, %r91;
	@%p1 bra 	$L__BB0_2;
	mov.u64 	%rd5, $str;
	cvta.global.u64 	%rd6, %rd5;
	mov.u64 	%rd7, $str$1;
	cvta.global.u64 	%rd8, %rd7;
	mov.u64 	%rd9, __unnamed_1;
	cvta.global.u64 	%rd10, %rd9;
	{ // callseq 0, 0
	.param .b64 param0;
	st.param.b64 	[param0], %rd6;
	.param .b64 param1;
	st.param.b64 	[param1], %rd8;
	.param .b32 param2;
	st.param.b32 	[param2], 17;
	.param .b64 param3;
	st.param.b64 	[param3], %rd10;
	.param .b64 param4;
	st.param.b64 	[param4], 1;
	call.uni 
	__assertfail, 
	(
	param0, 
	param1, 
	param2, 
	param3, 
	param4
	);
	} // callseq 0
$L__BB0_2:
	mov.u32 	%r92, %nctaid.y;
	add.s32 	%r93, %r87, 63;
	shr.u32 	%r94, %r93, 6;
	setp.eq.s32 	%p2, %r92, %r94;
	@%p2 bra 	$L__BB0_4;
	mov.u64 	%rd11, $str$2;
	cvta.global.u64 	%rd12, %rd11;
	mov.u64 	%rd13, $str$1;
	cvta.global.u64 	%rd14, %rd13;
	mov.u64 	%rd15, __unnamed_1;
	cvta.global.u64 	%rd16, %rd15;
	{ // callseq 1, 0
	.param .b64 param0;
	st.param.b64 	[param0], %rd12;
	.param .b64 param1;
	st.param.b64 	[param1], %rd14;
	.param .b32 param2;
	st.param.b32 	[param2], 18;
	.param .b64 param3;
	st.param.b64 	[param3], %rd16;
	.param .b64 param4;
	st.param.b64 	[param4], 1;
	call.uni 
	__assertfail, 
	(
	param0, 
	param1, 
	param2, 
	param3, 
	param4
	);
	} // callseq 1
$L__BB0_4:
	mov.u32 	%r95, %ctaid.y;
	shl.b32 	%r1, %r95, 6;
	add.s32 	%r96, %r1, 64;
	mov.u32 	%r97, %ctaid.x;
	shl.b32 	%r2, %r97, 6;
	add.s32 	%r98, %r2, 64;
	mov.u32 	%r3, %tid.x;
	shr.u32 	%r4, %r3, 4;
	mov.u32 	%r5, %ntid.x;
	cvt.u16.u32 	%rs2, %r5;
	div.u16 	%rs3, 1024, %rs2;
	div.u16 	%rs1, 64, %rs3;
	cvt.u32.u16 	%r6, %rs1;
	setp.gt.u32 	%p3, %r96, %r87;
	setp.gt.u32 	%p4, %r98, %r88;
	or.pred  	%p5, %p3, %p4;
	@%p5 bra 	$L__BB0_18;
	shl.b32 	%r102, %r3, 2;
	and.b32  	%r7, %r102, 60;
	add.s32 	%r8, %r1, %r4;
	div.u16 	%rs4, 63, %rs1;
	add.s16 	%rs5, %rs4, 1;
	cvt.u32.u16 	%r9, %rs5;
	and.b32  	%r10, %r9, 3;
	setp.gt.u32 	%p6, %r5, 341;
	mov.b32 	%r175, 0;
	@%p6 bra 	$L__BB0_8;
	and.b32  	%r104, %r9, 124;
	add.s32 	%r105, %r4, %r6;
	add.s32 	%r106, %r105, %r1;
	mad.lo.s32 	%r107, %r88, %r106, %r2;
	add.s32 	%r173, %r107, %r7;
	mul.lo.s32 	%r108, %r88, %r6;
	shl.b32 	%r12, %r108, 2;
	shl.b32 	%r109, %r6, 1;
	add.s32 	%r110, %r8, %r109;
	mad.lo.s32 	%r111, %r88, %r110, %r2;
	add.s32 	%r172, %r111, %r7;
	mad.lo.s32 	%r112, %r6, 3, %r8;
	mad.lo.s32 	%r113, %r88, %r112, %r2;
	add.s32 	%r171, %r113, %r7;
	mad.lo.s32 	%r114, %r88, %r8, %r2;
	add.s32 	%r170, %r114, %r7;
	mul.lo.s32 	%r115, %r6, 768;
	cvt.u16.u32 	%rs6, %r3;
	and.b16  	%rs7, %rs6, 15;
	mul.wide.u16 	%r116, %rs7, 16;
	or.b32  	%r117, %r115, %r116;
	mov.u32 	%r118, _ZZ11copy_matrixILi64ELi64EEvPKfjjPfE2As;
	add.s32 	%r16, %r118, %r117;
	shl.b32 	%r169, %r4, 8;
	shl.b32 	%r119, %r6, 9;
	or.b32  	%r120, %r119, %r116;
	add.s32 	%r18, %r118, %r120;
	shl.b32 	%r121, %r6, 8;
	or.b32  	%r122, %r121, %r116;
	add.s32 	%r19, %r118, %r122;
	add.s32 	%r20, %r118, %r116;
	neg.s32 	%r168, %r104;
	mov.b32 	%r175, 0;
$L__BB0_7:
	add.s32 	%r123, %r20, %r169;
	mul.wide.u32 	%rd19, %r170, 4;
	add.s64 	%rd20, %rd1, %rd19;
	ld.global.v4.f32 	{%f1, %f2, %f3, %f4}, [%rd20];
	st.shared.v4.f32 	[%r123], {%f1, %f2, %f3, %f4};
	add.s32 	%r124, %r19, %r169;
	mul.wide.u32 	%rd21, %r173, 4;
	add.s64 	%rd22, %rd1, %rd21;
	ld.global.v4.f32 	{%f5, %f6, %f7, %f8}, [%rd22];
	st.shared.v4.f32 	[%r124], {%f5, %f6, %f7, %f8};
	add.s32 	%r125, %r18, %r169;
	mul.wide.u32 	%rd23, %r172, 4;
	add.s64 	%rd24, %rd1, %rd23;
	ld.global.v4.f32 	{%f9, %f10, %f11, %f12}, [%rd24];
	st.shared.v4.f32 	[%r125], {%f9, %f10, %f11, %f12};
	add.s32 	%r126, %r16, %r169;
	mul.wide.u32 	%rd25, %r171, 4;
	add.s64 	%rd26, %rd1, %rd25;
	ld.global.v4.f32 	{%f13, %f14, %f15, %f16}, [%rd26];
	st.shared.v4.f32 	[%r126], {%f13, %f14, %f15, %f16};
	shl.b32 	%r127, %r6, 2;
	add.s32 	%r175, %r175, %r127;
	add.s32 	%r173, %r173, %r12;
	add.s32 	%r172, %r172, %r12;
	add.s32 	%r171, %r171, %r12;
	add.s32 	%r170, %r170, %r12;
	shl.b32 	%r128, %r6, 10;
	add.s32 	%r169, %r169, %r128;
	add.s32 	%r168, %r168, 4;
	setp.ne.s32 	%p7, %r168, 0;
	@%p7 bra 	$L__BB0_7;
$L__BB0_8:
	setp.eq.s32 	%p8, %r10, 0;
	@%p8 bra 	$L__BB0_11;
	add.s32 	%r129, %r175, %r4;
	add.s32 	%r130, %r129, %r1;
	mad.lo.s32 	%r131, %r88, %r130, %r2;
	add.s32 	%r178, %r131, %r7;
	mul.lo.s32 	%r38, %r88, %r6;
	shl.b32 	%r132, %r129, 8;
	cvt.u16.u32 	%rs8, %r3;
	and.b16  	%rs9, %rs8, 15;
	mul.wide.u16 	%r133, %rs9, 16;
	or.b32  	%r134, %r132, %r133;
	mov.u32 	%r135, _ZZ11copy_matrixILi64ELi64EEvPKfjjPfE2As;
	add.s32 	%r177, %r135, %r134;
	shl.b32 	%r40, %r6, 8;
	neg.s32 	%r176, %r10;
$L__BB0_10:
	.pragma "nounroll";
	mul.wide.u32 	%rd27, %r178, 4;
	add.s64 	%rd28, %rd1, %rd27;
	ld.global.v4.f32 	{%f17, %f18, %f19, %f20}, [%rd28];
	st.shared.v4.f32 	[%r177], {%f17, %f18, %f19, %f20};
	add.s32 	%r178, %r178, %r38;
	add.s32 	%r177, %r177, %r40;
	add.s32 	%r176, %r176, 1;
	setp.ne.s32 	%p9, %r176, 0;
	@%p9 bra 	$L__BB0_10;
$L__BB0_11:
	setp.gt.u32 	%p10, %r5, 341;
	bar.sync 	0;
	mov.b32 	%r186, 0;
	@%p10 bra 	$L__BB0_14;
	and.b32  	%r138, %r9, 124;
	shl.b32 	%r48, %r6, 2;
	add.s32 	%r139, %r4, %r6;
	add.s32 	%r140, %r139, %r1;
	mad.lo.s32 	%r141, %r88, %r140, %r2;
	add.s32 	%r184, %r141, %r7;
	mul.lo.s32 	%r142, %r88, %r6;
	shl.b32 	%r50, %r142, 2;
	shl.b32 	%r143, %r6, 1;
	add.s32 	%r144, %r8, %r143;
	mad.lo.s32 	%r145, %r88, %r144, %r2;
	add.s32 	%r183, %r145, %r7;
	mad.lo.s32 	%r146, %r6, 3, %r8;
	mad.lo.s32 	%r147, %r88, %r146, %r2;
	add.s32 	%r182, %r147, %r7;
	mad.lo.s32 	%r148, %r88, %r8, %r2;
	add.s32 	%r181, %r148, %r7;
	mul.lo.s32 	%r149, %r6, 768;
	cvt.u16.u32 	%rs10, %r3;
	and.b16  	%rs11, %rs10, 15;
	mul.wide.u16 	%r150, %rs11, 16;
	or.b32  	%r151, %r149, %r150;
	mov.u32 	%r152, _ZZ11copy_matrixILi64ELi64EEvPKfjjPfE2As;
	add.s32 	%r54, %r152, %r151;
	shl.b32 	%r180, %r4, 8;
	shl.b32 	%r56, %r6, 10;
	shl.b32 	%r153, %r6, 9;
	or.b32  	%r154, %r153, %r150;
	add.s32 	%r57, %r152, %r154;
	shl.b32 	%r155, %r6, 8;
	or.b32  	%r156, %r155, %r150;
	add.s32 	%r58, %r152, %r156;
	add.s32 	%r59, %r152, %r150;
	neg.s32 	%r179, %r138;
	mov.b32 	%r186, 0;
$L__BB0_13:
	mul.wide.u32 	%rd29, %r181, 4;
	add.s64 	%rd30, %rd2, %rd29;
	add.s32 	%r157, %r59, %r180;
	ld.shared.v4.f32 	{%f21, %f22, %f23, %f24}, [%r157];
	st.global.v4.f32 	[%rd30], {%f21, %f22, %f23, %f24};
	mul.wide.u32 	%rd31, %r184, 4;
	add.s64 	%rd32, %rd2, %rd31;
	add.s32 	%r158, %r58, %r180;
	ld.shared.v4.f32 	{%f25, %f26, %f27, %f28}, [%r158];
	st.global.v4.f32 	[%rd32], {%f25, %f26, %f27, %f28};
	mul.wide.u32 	%rd33, %r183, 4;
	add.s64 	%rd34, %rd2, %rd33;
	add.s32 	%r159, %r57, %r180;
	ld.shared.v4.f32 	{%f29, %f30, %f31, %f32}, [%r159];
	st.global.v4.f32 	[%rd34], {%f29, %f30, %f31, %f32};
	mul.wide.u32 	%rd35, %r182, 4;
	add.s64 	%rd36, %rd2, %rd35;
	add.s32 	%r160, %r54, %r180;
	ld.shared.v4.f32 	{%f33, %f34, %f35, %f36}, [%r160];
	st.global.v4.f32 	[%rd36], {%f33, %f34, %f35, %f36};
	add.s32 	%r186, %r186, %r48;
	add.s32 	%r184, %r184, %r50;
	add.s32 	%r183, %r183, %r50;
	add.s32 	%r182, %r182, %r50;
	add.s32 	%r181, %r181, %r50;
	add.s32 	%r180, %r180, %r56;
	add.s32 	%r179, %r179, 4;
	setp.eq.s32 	%p11, %r179, 0;
	@%p11 bra 	$L__BB0_14;
	bra.uni 	$L__BB0_13;
$L__BB0_14:
	setp.eq.s32 	%p12, %r10, 0;
	@%p12 bra 	$L__BB0_17;
	add.s32 	%r161, %r186, %r4;
	add.s32 	%r162, %r161, %r1;
	mad.lo.s32 	%r163, %r88, %r162, %r2;
	add.s32 	%r189, %r163, %r7;
	mul.lo.s32 	%r77, %r88, %r6;
	shl.b32 	%r164, %r161, 8;
	cvt.u16.u32 	%rs12, %r3;
	and.b16  	%rs13, %rs12, 15;
	mul.wide.u16 	%r165, %rs13, 16;
	or.b32  	%r166, %r164, %r165;
	mov.u32 	%r167, _ZZ11copy_matrixILi64ELi64EEvPKfjjPfE2As;
	add.s32 	%r188, %r167, %r166;
	shl.b32 	%r79, %r6, 8;
	neg.s32 	%r187, %r10;
$L__BB0_16:
	.pragma "nounroll";
	mul.wide.u32 	%rd37, %r189, 4;
	add.s64 	%rd38, %rd2, %rd37;
	ld.shared.v4.f32 	{%f37, %f38, %f39, %f40}, [%r188];
	st.global.v4.f32 	[%rd38], {%f37, %f38, %f39, %f40};
	add.s32 	%r189, %r189, %r77;
	add.s32 	%r188, %r188, %r79;
	add.s32 	%r187, %r187, 1;
	setp.ne.s32 	%p13, %r187, 0;
	@%p13 bra 	$L__BB0_16;
$L__BB0_17:
	ret;
$L__BB0_18:
	mov.u64 	%rd17, $str$3;
	cvta.global.u64 	%rd18, %rd17;
	{ // callseq 2, 0
	.param .b64 param0;
	st.param.b64 	[param0], %rd18;
	.param .b64 param1;
	st.param.b64 	[param1], 0;
	.param .b32 retval0;
	call.uni (retval0), 
	vprintf, 
	(
	param0, 
	param1
	);
	ld.param.b32 	%r99, [retval0];
	} // callseq 2
	bra.uni 	$L__BB0_17;

}


// ===== COMPILED SASS (sm_100) =====

	.target	sm_100

	.elftype	@"ET_EXEC"


//--------------------- .note.nv.tkinfo           --------------------------
	.section	.note.nv.tkinfo,"",@"SHT_NOTE"
	.sectionflags	@"SHF_NOTE_NV_TKINFO"
	.tkinfo
        /*0018*/ 	.word	0x00000002
        /*0030*/ 	.string	""
        /*0030*/ 	.string	"ptxas"
        /*0030*/ 	.string	"Cuda compilation tools, release 13.0, V13.0.88"
        /*0030*/ 	.string	"Build cuda_13.0.r13.0/compiler.36424714_0"
        /*0030*/ 	.string	"-arch sm_100 -m 64 "



//--------------------- .note.nv.cuinfo           --------------------------
	.section	.note.nv.cuinfo,"",@"SHT_NOTE"
	.sectionflags	@"SHF_NOTE_NV_CUINFO"
        /*0018*/ 	.short	0x0002
        /*001a*/ 	.short	0x0064
        /*001c*/ 	.short	0x0082
	.zero		2


//--------------------- .nv.info                  --------------------------
	.section	.nv.info,"",@"SHT_CUDA_INFO"
	.align	4


	//----- nvinfo : EIATTR_REGCOUNT
	.align		4
        /*0000*/ 	.byte	0x04, 0x2f
        /*0002*/ 	.short	(.L_6 - .L_5)
	.align		4
.L_5:
        /*0004*/ 	.word	index@(_Z11copy_matrixILi64ELi64EEvPKfjjPf)
        /*0008*/ 	.word	0x00000028


	//----- nvinfo : EIATTR_FRAME_SIZE
	.align		4
.L_6:
        /*000c*/ 	.byte	0x04, 0x11
        /*000e*/ 	.short	(.L_8 - .L_7)
	.align		4
.L_7:
        /*0010*/ 	.word	index@($__internal_0_$__cuda_sm20_div_u16)
        /*0014*/ 	.word	0x00000000


	//----- nvinfo : EIATTR_FRAME_SIZE
	.align		4
.L_8:
        /*0018*/ 	.byte	0x04, 0x11
        /*001a*/ 	.short	(.L_10 - .L_9)
	.align		4
.L_9:
        /*001c*/ 	.word	index@(_Z11copy_matrixILi64ELi64EEvPKfjjPf)
        /*0020*/ 	.word	0x00000000


	//----- nvinfo : EIATTR_MIN_STACK_SIZE
	.align		4
.L_10:
        /*0024*/ 	.byte	0x04, 0x12
        /*0026*/ 	.short	(.L_12 - .L_11)
	.align		4
.L_11:
        /*0028*/ 	.word	index@(_Z11copy_matrixILi64ELi64EEvPKfjjPf)
        /*002c*/ 	.word	0x00000000
.L_12:


//--------------------- .nv.compat                --------------------------
	.section	.nv.compat,"",@"SHT_CUDA_COMPAT_INFO"
	.align	4
        /*0000*/ 	.byte	0x02, 0x09, 0x00, 0x00, 0x02, 0x02, 0x01, 0x00, 0x02, 0x05, 0x05, 0x00, 0x03, 0x07, 0x01, 0x01
        /*0010*/ 	.byte	0x02, 0x03, 0x00, 0x00, 0x02, 0x06, 0x01, 0x00, 0x04, 0x0b, 0x08, 0x00, 0x01, 0x00, 0x00, 0x00
        /*0020*/ 	.byte	0x00, 0x00, 0x00, 0x00


//--------------------- .nv.info._Z11copy_matrixILi64ELi64EEvPKfjjPf --------------------------
	.section	.nv.info._Z11copy_matrixILi64ELi64EEvPKfjjPf,"",@"SHT_CUDA_INFO"
	.sectionflags	@""
	.align	4


	//----- nvinfo : EIATTR_CUDA_API_VERSION
	.align		4
        /*0000*/ 	.byte	0x04, 0x37
        /*0002*/ 	.short	(.L_14 - .L_13)
.L_13:
        /*0004*/ 	.word	0x00000082


	//----- nvinfo : EIATTR_KPARAM_INFO
	.align		4
.L_14:
        /*0008*/ 	.byte	0x04, 0x17
        /*000a*/ 	.short	(.L_16 - .L_15)
.L_15:
        /*000c*/ 	.word	0x00000000
        /*0010*/ 	.short	0x0003
        /*0012*/ 	.short	0x0010
        /*0014*/ 	.byte	0x00, 0xf5, 0x21, 0x00


	//----- nvinfo : EIATTR_KPARAM_INFO
	.align		4
.L_16:
        /*0018*/ 	.byte	0x04, 0x17
        /*001a*/ 	.short	(.L_18 - .L_17)
.L_17:
        /*001c*/ 	.word	0x00000000
        /*0020*/ 	.short	0x0002
        /*0022*/ 	.short	0x000c
        /*0024*/ 	.byte	0x00, 0xf0, 0x11, 0x00


	//----- nvinfo : EIATTR_KPARAM_INFO
	.align		4
.L_18:
        /*0028*/ 	.byte	0x04, 0x17
        /*002a*/ 	.short	(.L_20 - .L_19)
.L_19:
        /*002c*/ 	.word	0x00000000
        /*0030*/ 	.short	0x0001
        /*0032*/ 	.short	0x0008
        /*0034*/ 	.byte	0x00, 0xf0, 0x11, 0x00


	//----- nvinfo : EIATTR_KPARAM_INFO
	.align		4
.L_20:
        /*0038*/ 	.byte	0x04, 0x17
        /*003a*/ 	.short	(.L_22 - .L_21)
.L_21:
        /*003c*/ 	.word	0x00000000
        /*0040*/ 	.short	0x0000
        /*0042*/ 	.short	0x0000
        /*0044*/ 	.byte	0x00, 0xf5, 0x21, 0x00


	//----- nvinfo : EIATTR_SPARSE_MMA_MASK
	.align		4
.L_22:
        /*0048*/ 	.byte	0x03, 0x50
        /*004a*/ 	.short	0x0000


	//----- nvinfo : EIATTR_MAXREG_COUNT
	.align		4
        /*004c*/ 	.byte	0x03, 0x1b
        /*004e*/ 	.short	0x00ff


	//----- nvinfo : EIATTR_NUM_BARRIERS
	.align		4
        /*0050*/ 	.byte	0x02, 0x4c
        /*0052*/ 	.byte	0x01
	.zero		1


	//----- nvinfo : EIATTR_EXTERNS
	.align		4
        /*0054*/ 	.byte	0x04, 0x0f
        /*0056*/ 	.short	(.L_24 - .L_23)


	//   ....[0]....
	.align		4
.L_23:
        /*0058*/ 	.word	index@(vprintf)


	//   ....[1]....
	.align		4
        /*005c*/ 	.word	index@(__assertfail)


	//----- nvinfo : EIATTR_MERCURY_ISA_VERSION
	.align		4
.L_24:
        /*0060*/ 	.byte	0x03, 0x5f
        /*0062*/ 	.short	0x0101


	//----- nvinfo : EIATTR_VRC_CTA_INIT_COUNT
	.align		4
        /*0064*/ 	.byte	0x02, 0x4a
	.zero		1
	.zero		1


	//----- nvinfo : EIATTR_SYSCALL_OFFSETS
	.align		4
        /*0068*/ 	.byte	0x04, 0x46
        /*006a*/ 	.short	(.L_26 - .L_25)


	//   ....[0]....
.L_25:
        /*006c*/ 	.word	0x00000160


	//   ....[1]....
        /*0070*/ 	.word	0x000002c0


	//   ....[2]....
        /*0074*/ 	.word	0x00001bb0


	//----- nvinfo : EIATTR_EXIT_INSTR_OFFSETS
	.align		4
.L_26:
        /*0078*/ 	.byte	0x04, 0x1c
        /*007a*/ 	.short	(.L_28 - .L_27)


	//   ....[0]....
.L_27:
        /*007c*/ 	.word	0x000019a0


	//   ....[1]....
        /*0080*/ 	.word	0x00001b30


	//   ....[2]....
        /*0084*/ 	.word	0x00001bc0


	//----- nvinfo : EIATTR_CRS_STACK_SIZE
	.align		4
.L_28:
        /*0088*/ 	.byte	0x04, 0x1e
        /*008a*/ 	.short	(.L_30 - .L_29)
.L_29:
        /*008c*/ 	.word	0x00000000


	//----- nvinfo : EIATTR_CBANK_PARAM_SIZE
	.align		4
.L_30:
        /*0090*/ 	.byte	0x03, 0x19
        /*0092*/ 	.short	0x0018


	//----- nvinfo : EIATTR_PARAM_CBANK
	.align		4
        /*0094*/ 	.byte	0x04, 0x0a
        /*0096*/ 	.short	(.L_32 - .L_31)
	.align		4
.L_31:
        /*0098*/ 	.word	index@(.nv.constant0._Z11copy_matrixILi64ELi64EEvPKfjjPf)
        /*009c*/ 	.short	0x0380
        /*009e*/ 	.short	0x0018


	//----- nvinfo : EIATTR_SW_WAR
	.align		4
.L_32:
        /*00a0*/ 	.byte	0x04, 0x36
        /*00a2*/ 	.short	(.L_34 - .L_33)
.L_33:
        /*00a4*/ 	.word	0x00000008
.L_34:


//--------------------- .nv.callgraph             --------------------------
	.section	.nv.callgraph,"",@"SHT_CUDA_CALLGRAPH"
	.align	4
	.sectionentsize	8
	.align		4
        /*0000*/ 	.word	0x00000000
	.align		4
        /*0004*/ 	.word	0xffffffff
	.align		4
        /*0008*/ 	.word	index@(_Z11copy_matrixILi64ELi64EEvPKfjjPf)
	.align		4
        /*000c*/ 	.word	index@(vprintf)
	.align		4
        /*0010*/ 	.word	index@(_Z11copy_matrixILi64ELi64EEvPKfjjPf)
	.align		4
        /*0014*/ 	.word	index@(__assertfail)
	.align		4
        /*0018*/ 	.word	0x00000000
	.align		4
        /*001c*/ 	.word	0xfffffffe
	.align		4
        /*0020*/ 	.word	0x00000000
	.align		4
        /*0024*/ 	.word	0xfffffffd
	.align		4
        /*0028*/ 	.word	0x00000000
	.align		4
        /*002c*/ 	.word	0xfffffffc


//--------------------- .nv.constant4             --------------------------
	.section	.nv.constant4,"a",@progbits
	.align	8
	.align		8
.nv.constant4:
        /*0000*/ 	.dword	vprintf
	.align		8
        /*0008*/ 	.dword	__assertfail
	.align		8
        /*0010*/ 	.dword	__unnamed_1
	.align		8
        /*0018*/ 	.dword	$str
	.align		8
        /*0020*/ 	.dword	$str$1
	.align		8
        /*0028*/ 	.dword	$str$2
	.align		8
        /*0030*/ 	.dword	$str$3


//--------------------- .text._Z11copy_matrixILi64ELi64EEvPKfjjPf --------------------------
	.section	.text._Z11copy_matrixILi64ELi64EEvPKfjjPf,"ax",@progbits
	.align	128
        .global         _Z11copy_matrixILi64ELi64EEvPKfjjPf
        .type           _Z11copy_matrixILi64ELi64EEvPKfjjPf,@function
        .size           _Z11copy_matrixILi64ELi64EEvPKfjjPf,(.L_x_19 - _Z11copy_matrixILi64ELi64EEvPKfjjPf)
        .other          _Z11copy_matrixILi64ELi64EEvPKfjjPf,@"STO_CUDA_ENTRY STV_DEFAULT"
_Z11copy_matrixILi64ELi64EEvPKfjjPf:
.text._Z11copy_matrixILi64ELi64EEvPKfjjPf:
[----:B------:R-:W0:Y:S01]  /*0000*/  LDC R1, c[0x0][0x37c] ;  /* 0x0000df00ff017b82 */ /* 0x000e220000000800 */
[----:B------:R-:W1:Y:S01]  /*0010*/  LDCU UR4, c[0x0][0x38c] ;  /* 0x00007180ff0477ac */ /* 0x000e620008000800 */
[----:B------:R-:W2:Y:S01]  /*0020*/  LDCU UR5, c[0x0][0x370] ;  /* 0x00006e00ff0577ac */ /* 0x000ea20008000800 */
[----:B-1----:R-:W-:-:S04]  /*0030*/  UIADD3 UR4, UPT, UPT, UR4, 0x3f, URZ ;  /* 0x0000003f04047890 */ /* 0x002fc8000fffe0ff */
[----:B------:R-:W-:-:S04]  /*0040*/  USHF.R.U32.HI UR4, URZ, 0x6, UR4 ;  /* 0x00000006ff047899 */ /* 0x000fc80008011604 */
[----:B--2---:R-:W-:-:S09]  /*0050*/  UISETP.NE.AND UP0, UPT, UR5, UR4, UPT ;  /* 0x000000040500728c */ /* 0x004fd2000bf05270 */
[----:B------:R-:W-:Y:S05]  /*0060*/  BRA.U !UP0, `(.L_x_0) ;  /* 0x0000000108407547 */ /* 0x000fea000b800000 */
[----:B------:R-:W-:Y:S01]  /*0070*/  MOV R0, 0x8 ;  /* 0x0000000800007802 */ /* 0x000fe20000000f00 */
[----:B------:R-:W1:Y:S01]  /*0080*/  LDCU.64 UR4, c[0x4][0x18] ;  /* 0x01000300ff0477ac */ /* 0x000e620008000a00 */
[----:B------:R-:W-:Y:S02]  /*0090*/  HFMA2 R13, -RZ, RZ, 0, 0 ;  /* 0x00000000ff0d7431 */ /* 0x000fe400000001ff */
[----:B------:R-:W-:Y:S01]  /*00a0*/  IMAD.MOV.U32 R8, RZ, RZ, 0x11 ;  /* 0x00000011ff087424 */ /* 0x000fe200078e00ff */
[----:B------:R2:W3:Y:S01]  /*00b0*/  LDC.64 R2, c[0x4][R0] ;  /* 0x0100000000027b82 */ /* 0x0004e20000000a00 */
[----:B------:R-:W4:Y:S01]  /*00c0*/  LDCU.64 UR6, c[0x4][0x20] ;  /* 0x01000400ff0677ac */ /* 0x000f220008000a00 */
[----:B------:R-:W-:Y:S01]  /*00d0*/  IMAD.MOV.U32 R12, RZ, RZ, 0x1 ;  /* 0x00000001ff0c7424 */ /* 0x000fe200078e00ff */
[----:B------:R-:W5:Y:S01]  /*00e0*/  LDCU.64 UR8, c[0x4][0x10] ;  /* 0x01000200ff0877ac */ /* 0x000f620008000a00 */
[----:B-1----:R-:W-:Y:S02]  /*00f0*/  IMAD.U32 R4, RZ, RZ, UR4 ;  /* 0x00000004ff047e24 */ /* 0x002fe4000f8e00ff */
[----:B------:R-:W-:Y:S01]  /*0100*/  IMAD.U32 R5, RZ, RZ, UR5 ;  /* 0x00000005ff057e24 */ /* 0x000fe2000f8e00ff */
[----:B----4-:R-:W-:Y:S01]  /*0110*/  MOV R6, UR6 ;  /* 0x0000000600067c02 */ /* 0x010fe20008000f00 */
[----:B------:R-:W-:-:S02]  /*0120*/  IMAD.U32 R7, RZ, RZ, UR7 ;  /* 0x00000007ff077e24 */ /* 0x000fc4000f8e00ff */
[----:B-----5:R-:W-:Y:S01]  /*0130*/  IMAD.U32 R10, RZ, RZ, UR8 ;  /* 0x00000008ff0a7e24 */ /* 0x020fe2000f8e00ff */
[----:B--2---:R-:W-:-:S07]  /*0140*/  MOV R11, UR9 ;  /* 0x00000009000b7c02 */ /* 0x004fce0008000f00 */
[----:B------:R-:W-:-:S07]  /*0150*/  LEPC R20, `(.L_x_0) ;  /* 0x000000001014794e */ /* 0x000fce0000000000 */
[----:B0--3--:R-:W-:Y:S05]  /*0160*/  CALL.ABS.NOINC R2 ;  /* 0x0000000002007343 */ /* 0x009fea0003c00000 */
.L_x_0:
        /* <DEDUP_REMOVED lines=22> */
.L_x_1:
[----:B------:R-:W1:Y:S01]  /*02d0*/  S2R R26, SR_CTAID.X ;  /* 0x00000000001a7919 */ /* 0x000e620000002500 */
[----:B------:R-:W2:Y:S01]  /*02e0*/  LDC R10, c[0x0][0x360] ;  /* 0x0000d800ff0a7b82 */ /* 0x000ea20000000800 */
[----:B------:R-:W-:Y:S01]  /*02f0*/  IMAD.MOV.U32 R7, RZ, RZ, 0x400 ;  /* 0x00000400ff077424 */ /* 0x000fe200078e00ff */
[----:B------:R-:W-:Y:S01]  /*0300*/  MOV R9, 0x390 ;  /* 0x0000039000097802 */ /* 0x000fe20000000f00 */
[----:B------:R-:W3:Y:S01]  /*0310*/  S2R R21, SR_CTAID.Y ;  /* 0x0000000000157919 */ /* 0x000ee20000002600 */
[----:B------:R-:W4:Y:S01]  /*0320*/  S2R R20, SR_TID.X ;  /* 0x0000000000147919 */ /* 0x000f220000002100 */
[----:B--2---:R-:W-:Y:S01]  /*0330*/  LOP3.LUT R8, R10, 0xffff, RZ, 0xc0, !PT ;  /* 0x0000ffff0a087812 */ /* 0x004fe200078ec0ff */
[----:B-1----:R-:W-:Y:S01]  /*0340*/  IMAD.SHL.U32 R26, R26, 0x40, RZ ;  /* 0x000000401a1a7824 */ /* 0x002fe200078e00ff */
[----:B---3--:R-:W-:-:S04]  /*0350*/  LEA R0, R21, 0x40, 0x6 ;  /* 0x0000004015007811 */ /* 0x008fc800078e30ff */
[----:B------:R-:W-:Y:S02]  /*0360*/  IADD3 R3, PT, PT, R26, 0x40, RZ ;  /* 0x000000401a037810 */ /* 0x000fe40007ffe0ff */
[----:B----4-:R-:W-:-:S07]  /*0370*/  SHF.R.U32.HI R27, RZ, 0x4, R20 ;  /* 0x00000004ff1b7819 */ /* 0x010fce0000011614 */
[----:B0-----:R-:W-:Y:S05]  /*0380*/  CALL.REL.NOINC `($__internal_0_$__cuda_sm20_div_u16) ;  /* 0x0000001800107944 */ /* 0x001fea0003c00000 */
[----:B------:R-:W-:Y:S01]  /*0390*/  LOP3.LUT R8, R8, 0xffff, RZ, 0xc0, !PT ;  /* 0x0000ffff08087812 */ /* 0x000fe200078ec0ff */
[----:B------:R-:W-:Y:S01]  /*03a0*/  IMAD.MOV.U32 R7, RZ, RZ, 0x40 ;  /* 0x00000040ff077424 */ /* 0x000fe200078e00ff */
[----:B------:R-:W-:-:S07]  /*03b0*/  MOV R9, 0x3d0 ;  /* 0x000003d000097802 */ /* 0x000fce0000000f00 */
[----:B------:R-:W-:Y:S05]  /*03c0*/  CALL.REL.NOINC `($__internal_0_$__cuda_sm20_div_u16) ;  /* 0x0000001800007944 */ /* 0x000fea0003c00000 */
[----:B------:R-:W0:Y:S02]  /*03d0*/  LDCU.64 UR4, c[0x0][0x388] ;  /* 0x00007100ff0477ac */ /* 0x000e240008000a00 */
[----:B0-----:R-:W-:-:S04]  /*03e0*/  ISETP.GT.U32.AND P0, PT, R3, UR5, PT ;  /* 0x0000000503007c0c */ /* 0x001fc8000bf04070 */
[----:B------:R-:W-:-:S13]  /*03f0*/  ISETP.GT.U32.OR P0, PT, R0, UR4, P0 ;  /* 0x0000000400007c0c */ /* 0x000fda0008704470 */
[----:B------:R-:W-:Y:S05]  /*0400*/  @P0 BRA `(.L_x_2) ;  /* 0x0000001400cc0947 */ /* 0x000fea0003800000 */
[----:B------:R-:W-:Y:S01]  /*0410*/  SHF.L.U32 R25, R20, 0x2, RZ ;  /* 0x0000000214197819 */ /* 0x000fe200000006ff */
[----:B------:R-:W-:Y:S01]  /*0420*/  IMAD.MOV.U32 R0, RZ, RZ, R8 ;  /* 0x000000ffff007224 */ /* 0x000fe200078e0008 */
[----:B------:R-:W-:Y:S01]  /*0430*/  LOP3.LUT R8, R8, 0xffff, RZ, 0xc0, !PT ;  /* 0x0000ffff08087812 */ /* 0x000fe200078ec0ff */
[----:B------:R-:W-:Y:S01]  /*0440*/  IMAD R3, R21, 0x40, R27 ;  /* 0x0000004015037824 */ /* 0x000fe200078e021b */
[----:B------:R-:W-:Y:S01]  /*0450*/  LOP3.LUT R25, R25, 0x3c, RZ, 0xc0, !PT ;  /* 0x0000003c19197812 */ /* 0x000fe200078ec0ff */
[----:B------:R-:W-:Y:S01]  /*0460*/  IMAD.MOV.U32 R7, RZ, RZ, 0x3f ;  /* 0x0000003fff077424 */ /* 0x000fe200078e00ff */
[----:B------:R-:W-:-:S07]  /*0470*/  MOV R9, 0x490 ;  /* 0x0000049000097802 */ /* 0x000fce0000000f00 */
[----:B------:R-:W-:Y:S05]  /*0480*/  CALL.REL.NOINC `($__internal_0_$__cuda_sm20_div_u16) ;  /* 0x0000001400d07944 */ /* 0x000fea0003c00000 */
[----:B------:R-:W0:Y:S01]  /*0490*/  LDC.64 R28, c[0x0][0x358] ;  /* 0x0000d600ff1c7b82 */ /* 0x000e220000000a00 */
[----:B------:R-:W-:Y:S01]  /*04a0*/  ISETP.GT.U32.AND P1, PT, R10, 0x155, PT ;  /* 0x000001550a00780c */ /* 0x000fe20003f24070 */
[----:B------:R-:W-:Y:S01]  /*04b0*/  IMAD.MOV.U32 R24, RZ, RZ, RZ ;  /* 0x000000ffff187224 */ /* 0x000fe200078e00ff */
[----:B------:R-:W-:Y:S02]  /*04c0*/  IADD3 R7, PT, PT, R8, 0x1, RZ ;  /* 0x0000000108077810 */ /* 0x000fe40007ffe0ff */
[----:B------:R-:W-:Y:S02]  /*04d0*/  LOP3.LUT R0, R0, 0xffff, RZ, 0xc0, !PT ;  /* 0x0000ffff00007812 */ /* 0x000fe400078ec0ff */
[----:B------:R-:W-:-:S04]  /*04e0*/  LOP3.LUT R7, R7, 0xffff, RZ, 0xc0, !PT ;  /* 0x0000ffff07077812 */ /* 0x000fc800078ec0ff */
[----:B------:R-:W-:-:S03]  /*04f0*/  LOP3.LUT R6, R7, 0x3, RZ, 0xc0, !PT ;  /* 0x0000000307067812 */ /* 0x000fc600078ec0ff */
[----:B------:R-:W-:Y:S05]  /*0500*/  @P1 BRA `(.L_x_3) ;  /* 0x0000000c00a81947 */ /* 0x000fea0003800000 */
[----:B------:R-:W1:Y:S01]  /*0510*/  S2UR UR5, SR_CgaCtaId ;  /* 0x00000000000579c3 */ /* 0x000e620000008800 */
[----:B------:R-:W2:Y:S01]  /*0520*/  LDCU UR6, c[0x0][0x38c] ;  /* 0x00007180ff0677ac */ /* 0x000ea20008000800 */
[----:B------:R-:W-:Y:S01]  /*0530*/  LOP3.LUT R22, R7, 0x7c, RZ, 0xc0, !PT ;  /* 0x0000007c07167812 */ /* 0x000fe200078ec0ff */
[----:B------:R-:W-:Y:S01]  /*0540*/  IMAD.SHL.U32 R23, R20, 0x10, RZ ;  /* 0x0000001014177824 */ /* 0x000fe200078e00ff */
[----:B------:R-:W-:Y:S01]  /*0550*/  BSSY.RECONVERGENT B1, `(.L_x_3) ;  /* 0x00000e5000017945 */ /* 0x000fe20003800200 */
[----:B------:R-:W-:Y:S01]  /*0560*/  IMAD.IADD R2, R27, 0x1, R0 ;  /* 0x000000011b027824 */ /* 0x000fe200078e0200 */
[----:B------:R-:W-:Y:S01]  /*0570*/  UMOV UR4, 0x400 ;  /* 0x0000040000047882 */ /* 0x000fe20000000000 */
[----:B------:R-:W-:Y:S01]  /*0580*/  IMAD.MOV R22, RZ, RZ, -R22 ;  /* 0x000000ffff167224 */ /* 0x000fe200078e0a16 */
[----:B------:R-:W-:Y:S01]  /*0590*/  LOP3.LUT R23, R23, 0xf0, RZ, 0xe2, !PT ;  /* 0x000000f017177812 */ /* 0x000fe200078ee2ff */
[--C-:B------:R-:W-:Y:S01]  /*05a0*/  IMAD R9, R0, 0x2, R3.reuse ;  /* 0x0000000200097824 */ /* 0x100fe200078e0203 */
[----:B------:R-:W-:Y:S01]  /*05b0*/  BSSY.RELIABLE B0, `(.L_x_4) ;  /* 0x00000be000007945 */ /* 0x000fe20003800100 */
[----:B------:R-:W-:Y:S01]  /*05c0*/  IMAD R5, R21, 0x40, R2 ;  /* 0x0000004015057824 */ /* 0x000fe200078e0202 */
[----:B------:R-:W-:Y:S01]  /*05d0*/  ISETP.GE.AND P0, PT, R22, RZ, PT ;  /* 0x000000ff1600720c */ /* 0x000fe20003f06270 */
[----:B------:R-:W-:Y:S01]  /*05e0*/  IMAD R11, R0, 0x3, R3 ;  /* 0x00000003000b7824 */ /* 0x000fe200078e0203 */
[----:B------:R-:W-:-:S02]  /*05f0*/  SHF.L.U32 R27, R27, 0x8, RZ ;  /* 0x000000081b1b7819 */ /* 0x000fc400000006ff */
[----:B------:R-:W-:Y:S01]  /*0600*/  MOV R24, RZ ;  /* 0x000000ff00187202 */ /* 0x000fe20000000f00 */
[--C-:B--2---:R-:W-:Y:S02]  /*0610*/  IMAD R4, R9, UR6, R26.reuse ;  /* 0x0000000609047c24 */ /* 0x104fe4000f8e021a */
[--C-:B------:R-:W-:Y:S02]  /*0620*/  IMAD R8, R3, UR6, R26.reuse ;  /* 0x0000000603087c24 */ /* 0x100fe4000f8e021a */
[--C-:B------:R-:W-:Y:S01]  /*0630*/  IMAD R32, R5, UR6, R26.reuse ;  /* 0x0000000605207c24 */ /* 0x100fe2000f8e021a */
[----:B-1----:R-:W-:Y:S01]  /*0640*/  ULEA UR4, UR5, UR4, 0x18 ;  /* 0x0000000405047291 */ /* 0x002fe2000f8ec0ff */
[C---:B------:R-:W-:Y:S01]  /*0650*/  IADD3 R31, PT, PT, R25.reuse, R4, RZ ;  /* 0x00000004191f7210 */ /* 0x040fe20007ffe0ff */
[C-C-:B------:R-:W-:Y:S01]  /*0660*/  IMAD R3, R0.reuse, 0x100, R23.reuse ;  /* 0x0000010000037824 */ /* 0x140fe200078e0217 */
[C---:B------:R-:W-:Y:S01]  /*0670*/  LEA R5, R0.reuse, R23, 0x9 ;  /* 0x0000001700057211 */ /* 0x040fe200078e48ff */
[C---:B------:R-:W-:Y:S01]  /*0680*/  IMAD R4, R0.reuse, 0x300, R23 ;  /* 0x0000030000047824 */ /* 0x040fe200078e0217 */
[----:B------:R-:W-:Y:S01]  /*0690*/  IADD3 R32, PT, PT, R25, R32, RZ ;  /* 0x0000002019207210 */ /* 0x000fe20007ffe0ff */
[----:B------:R-:W-:Y:S01]  /*06a0*/  IMAD R30, R11, UR6, R26 ;  /* 0x000000060b1e7c24 */ /* 0x000fe2000f8e021a */
[----:B------:R-:W-:Y:S01]  /*06b0*/  IADD3 R3, PT, PT, R3, UR4, RZ ;  /* 0x0000000403037c10 */ /* 0x000fe2000fffe0ff */
[----:B------:R-:W-:-:S02]  /*06c0*/  IMAD R2, R0, UR6, RZ ;  /* 0x0000000600027c24 */ /* 0x000fc4000f8e02ff */
[----:B------:R-:W-:Y:S02]  /*06d0*/  VIADD R23, R23, UR4 ;  /* 0x0000000417177c36 */ /* 0x000fe40008000000 */
[----:B------:R-:W-:Y:S02]  /*06e0*/  VIADD R4, R4, UR4 ;  /* 0x0000000404047c36 */ /* 0x000fe40008000000 */
[----:B------:R-:W-:Y:S02]  /*06f0*/  VIADD R5, R5, UR4 ;  /* 0x0000000405057c36 */ /* 0x000fe40008000000 */
[C---:B------:R-:W-:Y:S02]  /*0700*/  IMAD.IADD R30, R25.reuse, 0x1, R30 ;  /* 0x00000001191e7824 */ /* 0x040fe400078e021e */
[----:B------:R-:W-:Y:S01]  /*0710*/  IMAD.IADD R33, R25, 0x1, R8 ;  /* 0x0000000119217824 */ /* 0x000fe200078e0208 */
[----:B------:R-:W-:Y:S06]  /*0720*/  @P0 BRA `(.L_x_5) ;  /* 0x0000000800980947 */ /* 0x000fec0003800000 */
[----:B------:R-:W-:Y:S01]  /*0730*/  IMAD.MOV R8, RZ, RZ, -R22 ;  /* 0x000000ffff087224 */ /* 0x000fe200078e0a16 */
[----:B------:R-:W-:Y:S01]  /*0740*/  BSSY.RECONVERGENT B2, `(.L_x_6) ;  /* 0x0000067000027945 */ /* 0x000fe20003800200 */
[----:B------:R-:W-:-:S03]  /*0750*/  PLOP3.LUT P0, PT, PT, PT, PT, 0x80, 0x8 ;  /* 0x000000000008781c */ /* 0x000fc60003f0f070 */
[----:B------:R-:W-:-:S13]  /*0760*/  ISETP.GT.AND P2, PT, R8, 0xc, PT ;  /* 0x0000000c0800780c */ /* 0x000fda0003f44270 */
[----:B------:R-:W-:Y:S05]  /*0770*/  @!P2 BRA `(.L_x_7) ;  /* 0x00000004008ca947 */ /* 0x000fea0003800000 */
[----:B------:R-:W-:-:S13]  /*0780*/  PLOP3.LUT P0, PT, PT, PT, PT, 0x8, 0x80 ;  /* 0x000000000080781c */ /* 0x000fda0003f0e170 */
.L_x_8:
[----:B-1----:R-:W1:Y:S01]  /*0790*/  LDC.64 R34, c[0x0][0x380] ;  /* 0x0000e000ff227b82 */ /* 0x002e620000000a00 */
[----:B0-----:R-:W-:Y:S02]  /*07a0*/  R2UR UR4, R28 ;  /* 0x000000001c0472ca */ /* 0x001fe400000e0000 */
[----:B------:R-:W-:Y:S01]  /*07b0*/  R2UR UR5, R29 ;  /* 0x000000001d0572ca */ /* 0x000fe200000e0000 */
[----:B-1----:R-:W-:-:S12]  /*07c0*/  IMAD.WIDE.U32 R10, R33, 0x4, R34 ;  /* 0x00000004210a7825 */ /* 0x002fd800078e0022 */
[----:B------:R-:W2:Y:S01]  /*07d0*/  LDG.E.128 R8, desc[UR4][R10.64] ;  /* 0x000000040a087981 */ /* 0x000ea2000c1e1d00 */
[----:B------:R-:W-:Y:S01]  /*07e0*/  R2UR UR6, R28 ;  /* 0x000000001c0672ca */ /* 0x000fe200000e0000 */
[----:B------:R-:W-:Y:S01]  /*07f0*/  IMAD.WIDE.U32 R12, R32, 0x4, R34 ;  /* 0x00000004200c7825 */ /* 0x000fe200078e0022 */
[----:B------:R-:W-:-:S03]  /*0800*/  R2UR UR7, R29 ;  /* 0x000000001d0772ca */ /* 0x000fc600000e0000 */
[----:B------:R-:W-:Y:S02]  /*0810*/  IMAD.IADD R36, R23, 0x1, R27 ;  /* 0x0000000117247824 */ /* 0x000fe400078e021b */
[----:B------:R-:W3:Y:S01]  /*0820*/  LDG.E.128 R12, desc[UR4][R12.64] ;  /* 0x000000040c0c7981 */ /* 0x000ee2000c1e1d00 */
[----:B------:R-:W-:-:S07]  /*0830*/  IMAD.WIDE.U32 R16, R31, 0x4, R34 ;  /* 0x000000041f107825 */ /* 0x000fce00078e0022 */
[----:B------:R-:W4:Y:S04]  /*0840*/  LDG.E.128 R16, desc[UR6][R16.64] ;  /* 0x0000000610107981 */ /* 0x000f28000c1e1d00 */
[----:B--2---:R0:W-:Y:S02]  /*0850*/  STS.128 [R36], R8 ;  /* 0x0000000824007388 */ /* 0x0041e40000000c00 */
[----:B0-----:R-:W-:-:S06]  /*0860*/  IMAD.WIDE.U32 R8, R30, 0x4, R34 ;  /* 0x000000041e087825 */ /* 0x001fcc00078e0022 */
[----:B------:R-:W2:Y:S01]  /*0870*/  LDG.E.128 R8, desc[UR4][R8.64] ;  /* 0x0000000408087981 */ /* 0x000ea2000c1e1d00 */
[----:B------:R-:W-:Y:S01]  /*0880*/  IADD3 R37, PT, PT, R3, R27, RZ ;  /* 0x0000001b03257210 */ /* 0x000fe20007ffe0ff */
[----:B------:R-:W-:-:S04]  /*0890*/  IMAD R33, R2, 0x4, R33 ;  /* 0x0000000402217824 */ /* 0x000fc800078e0221 */
[----:B---3--:R0:W-:Y:S01]  /*08a0*/  STS.128 [R37], R12 ;  /* 0x0000000c25007388 */ /* 0x0081e20000000c00 */
[C---:B------:R-:W-:Y:S01]  /*08b0*/  IMAD R36, R2.reuse, 0x4, R32 ;  /* 0x0000000402247824 */ /* 0x040fe200078e0220 */
[----:B------:R-:W-:Y:S01]  /*08c0*/  LEA R31, R2, R31, 0x2 ;  /* 0x0000001f021f7211 */ /* 0x000fe200078e10ff */
[----:B0-----:R-:W-:Y:S02]  /*08d0*/  IMAD.IADD R37, R5, 0x1, R27 ;  /* 0x0000000105257824 */ /* 0x001fe400078e021b */
[----:B------:R-:W-:-:S03]  /*08e0*/  IMAD.WIDE.U32 R12, R33, 0x4, R34 ;  /* 0x00000004210c7825 */ /* 0x000fc600078e0022 */
[----:B----4-:R0:W-:Y:S04]  /*08f0*/  STS.128 [R37], R16 ;  /* 0x0000001025007388 */ /* 0x0101e80000000c00 */
[----:B------:R-:W3:Y:S01]  /*0900*/  LDG.E.128 R12, desc[UR4][R12.64] ;  /* 0x000000040c0c7981 */ /* 0x000ee2000c1e1d00 */
[----:B0-----:R-:W-:Y:S01]  /*0910*/  IADD3 R18, PT, PT, R4, R27, RZ ;  /* 0x0000001b04127210 */ /* 0x001fe20007ffe0ff */
[----:B------:R-:W-:-:S04]  /*0920*/  IMAD.WIDE.U32 R16, R36, 0x4, R34 ;  /* 0x0000000424107825 */ /* 0x000fc800078e0022 */
[----:B--2---:R0:W-:Y:S04]  /*0930*/  STS.128 [R18], R8 ;  /* 0x0000000812007388 */ /* 0x0041e80000000c00 */
[----:B0-----:R-:W2:Y:S01]  /*0940*/  LDG.E.128 R16, desc[UR6][R16.64] ;  /* 0x0000000610107981 */ /* 0x001ea2000c1e1d00 */
[----:B------:R-:W-:-:S06]  /*0950*/  IMAD.WIDE.U32 R8, R31, 0x4, R34 ;  /* 0x000000041f087825 */ /* 0x000fcc00078e0022 */
[----:B------:R-:W4:Y:S01]  /*0960*/  LDG.E.128 R8, desc[UR4][R8.64] ;  /* 0x0000000408087981 */ /* 0x000f22000c1e1d00 */
[----:B------:R-:W-:-:S04]  /*0970*/  IMAD R32, R0, 0x400, R27 ;  /* 0x0000040000207824 */ /* 0x000fc800078e021b */
[----:B------:R-:W-:Y:S01]  /*0980*/  IMAD.IADD R37, R3, 0x1, R32 ;  /* 0x0000000103257824 */ /* 0x000fe200078e0220 */
[----:B------:R-:W-:Y:S02]  /*0990*/  IADD3 R27, PT, PT, R23, R32, RZ ;  /* 0x00000020171b7210 */ /* 0x000fe40007ffe0ff */
[----:B------:R-:W-:-:S03]  /*09a0*/  LEA R30, R2, R30, 0x2 ;  /* 0x0000001e021e7211 */ /* 0x000fc600078e10ff */
[----:B---3--:R0:W-:Y:S01]  /*09b0*/  STS.128 [R27], R12 ;  /* 0x0000000c1b007388 */ /* 0x0081e20000000c00 */
[----:B------:R-:W-:Y:S01]  /*09c0*/  LEA R33, R2, R33, 0x2 ;  /* 0x0000002102217211 */ /* 0x000fe200078e10ff */
[----:B0-----:R-:W-:-:S04]  /*09d0*/  IMAD.WIDE.U32 R12, R30, 0x4, R34 ;  /* 0x000000041e0c7825 */ /* 0x001fc800078e0022 */
[----:B------:R-:W-:Y:S02]  /*09e0*/  IMAD R27, R2, 0x4, R36 ;  /* 0x00000004021b7824 */ /* 0x000fe400078e0224 */
[----:B------:R-:W3:Y:S04]  /*09f0*/  LDG.E.128 R12, desc[UR4][R12.64] ;  /* 0x000000040c0c7981 */ /* 0x000ee8000c1e1d00 */
[----:B--2---:R0:W-:Y:S02]  /*0a00*/  STS.128 [R37], R16 ;  /* 0x0000001025007388 */ /* 0x0041e40000000c00 */
[----:B0-----:R-:W-:-:S05]  /*0a10*/  IMAD.IADD R37, R5, 0x1, R32 ;  /* 0x0000000105257824 */ /* 0x001fca00078e0220 */
[----:B----4-:R0:W-:Y:S01]  /*0a20*/  STS.128 [R37], R8 ;  /* 0x0000000825007388 */ /* 0x0101e20000000c00 */
[----:B------:R-:W-:-:S06]  /*0a30*/  IMAD.WIDE.U32 R16, R27, 0x4, R34 ;  /* 0x000000041b107825 */ /* 0x000fcc00078e0022 */
[----:B------:R-:W2:Y:S01]  /*0a40*/  LDG.E.128 R16, desc[UR4][R16.64] ;  /* 0x0000000410107981 */ /* 0x000ea2000c1e1d00 */
[----:B0-----:R-:W-:-:S06]  /*0a50*/  IMAD.WIDE.U32 R8, R33, 0x4, R34 ;  /* 0x0000000421087825 */ /* 0x001fcc00078e0022 */
[----:B------:R-:W4:Y:S01]  /*0a60*/  LDG.E.128 R8, desc[UR6][R8.64] ;  /* 0x0000000608087981 */ /* 0x000f22000c1e1d00 */
[----:B------:R-:W-:Y:S01]  /*0a70*/  IADD3 R36, PT, PT, R4, R32, RZ ;  /* 0x0000002004247210 */ /* 0x000fe20007ffe0ff */
[----:B------:R-:W-:Y:S02]  /*0a80*/  IMAD R32, R0, 0x400, R32 ;  /* 0x0000040000207824 */ /* 0x000fe400078e0220 */
[----:B------:R-:W-:-:S03]  /*0a90*/  IMAD R31, R2, 0x4, R31 ;  /* 0x00000004021f7824 */ /* 0x000fc600078e021f */
[-C--:B------:R-:W-:Y:S01]  /*0aa0*/  IADD3 R37, PT, PT, R23, R32.reuse, RZ ;  /* 0x0000002017257210 */ /* 0x080fe20007ffe0ff */
[----:B---3--:R0:W-:Y:S01]  /*0ab0*/  STS.128 [R36], R12 ;  /* 0x0000000c24007388 */ /* 0x0081e20000000c00 */
[C---:B------:R-:W-:Y:S01]  /*0ac0*/  IMAD R30, R2.reuse, 0x4, R30 ;  /* 0x00000004021e7824 */ /* 0x040fe200078e021e */
[----:B------:R-:W-:Y:S02]  /*0ad0*/  LEA R33, R2, R33, 0x2 ;  /* 0x0000002102217211 */ /* 0x000fe400078e10ff */
[----:B0-----:R-:W-:Y:S01]  /*0ae0*/  IADD3 R36, PT, PT, R3, R32, RZ ;  /* 0x0000002003247210 */ /* 0x001fe20007ffe0ff */
[----:B------:R-:W-:-:S06]  /*0af0*/  IMAD.WIDE.U32 R12, R30, 0x4, R34 ;  /* 0x000000041e0c7825 */ /* 0x000fcc00078e0022 */
[----:B------:R-:W3:Y:S04]  /*0b00*/  LDG.E.128 R12, desc[UR6][R12.64] ;  /* 0x000000060c0c7981 */ /* 0x000ee8000c1e1d00 */
[----:B----4-:R0:W-:Y:S04]  /*0b10*/  STS.128 [R37], R8 ;  /* 0x0000000825007388 */ /* 0x0101e80000000c00 */
[----:B--2---:R1:W-:Y:S01]  /*0b20*/  STS.128 [R36], R16 ;  /* 0x0000001024007388 */ /* 0x0043e20000000c00 */
[----:B0-----:R-:W-:-:S04]  /*0b30*/  IMAD.WIDE.U32 R8, R31, 0x4, R34 ;  /* 0x000000041f087825 */ /* 0x001fc800078e0022 */
[----:B-1----:R-:W-:Y:S02]  /*0b40*/  IMAD.WIDE.U32 R16, R33, 0x4, R34 ;  /* 0x0000000421107825 */ /* 0x002fe400078e0022 */
[----:B------:R-:W2:Y:S04]  /*0b50*/  LDG.E.128 R8, desc[UR4][R8.64] ;  /* 0x0000000408087981 */ /* 0x000ea8000c1e1d00 */
[----:B------:R-:W4:Y:S01]  /*0b60*/  LDG.E.128 R16, desc[UR4][R16.64] ;  /* 0x0000000410107981 */ /* 0x000f22000c1e1d00 */
[----:B------:R-:W-:Y:S02]  /*0b70*/  IMAD.IADD R37, R5, 0x1, R32 ;  /* 0x0000000105257824 */ /* 0x000fe400078e0220 */
[----:B------:R-:W-:Y:S01]  /*0b80*/  IMAD R36, R2, 0x4, R27 ;  /* 0x0000000402247824 */ /* 0x000fe200078e021b */
[----:B------:R-:W-:-:S02]  /*0b90*/  LEA R27, R0, R32, 0xa ;  /* 0x00000020001b7211 */ /* 0x000fc400078e50ff */
[----:B------:R-:W-:Y:S02]  /*0ba0*/  R2UR UR8, R28 ;  /* 0x000000001c0872ca */ /* 0x000fe400000e0000 */
[----:B------:R-:W-:Y:S02]  /*0bb0*/  R2UR UR9, R29 ;  /* 0x000000001d0972ca */ /* 0x000fe400000e0000 */
[C---:B------:R-:W-:Y:S01]  /*0bc0*/  LEA R31, R2.reuse, R31, 0x2 ;  /* 0x0000001f021f7211 */ /* 0x040fe200078e10ff */
[----:B------:R-:W-:Y:S01]  /*0bd0*/  IMAD R30, R2, 0x4, R30 ;  /* 0x00000004021e7824 */ /* 0x000fe200078e021e */
[----:B--2---:R0:W-:Y:S02]  /*0be0*/  STS.128 [R37], R8 ;  /* 0x0000000825007388 */ /* 0x0041e40000000c00 */
[----:B0-----:R-:W-:Y:S01]  /*0bf0*/  IADD3 R10, PT, PT, R4, R32, RZ ;  /* 0x00000020040a7210 */ /* 0x001fe20007ffe0ff */
[----:B------:R-:W-:Y:S02]  /*0c00*/  IMAD.IADD R32, R23, 0x1, R27 ;  /* 0x0000000117207824 */ /* 0x000fe400078e021b */
[----:B------:R-:W-:-:S02]  /*0c10*/  IMAD.WIDE.U32 R8, R36, 0x4, R34 ;  /* 0x0000000424087825 */ /* 0x000fc400078e0022 */
[----:B---3--:R0:W-:Y:S04]  /*0c20*/  STS.128 [R10], R12 ;  /* 0x0000000c0a007388 */ /* 0x0081e80000000c00 */
[----:B----4-:R1:W-:Y:S01]  /*0c30*/  STS.128 [R32], R16 ;  /* 0x0000001020007388 */ /* 0x0103e20000000c00 */
[----:B0-----:R-:W-:-:S03]  /*0c40*/  IMAD.WIDE.U32 R12, R31, 0x4, R34 ;  /* 0x000000041f0c7825 */ /* 0x001fc600078e0022 */
[----:B------:R-:W2:Y:S01]  /*0c50*/  LDG.E.128 R8, desc[UR4][R8.64] ;  /* 0x0000000408087981 */ /* 0x000ea2000c1e1d00 */
[----:B-1----:R-:W-:-:S03]  /*0c60*/  IMAD.WIDE.U32 R16, R30, 0x4, R34 ;  /* 0x000000041e107825 */ /* 0x002fc600078e0022 */
[----:B------:R-:W3:Y:S04]  /*0c70*/  LDG.E.128 R12, desc[UR6][R12.64] ;  /* 0x000000060c0c7981 */ /* 0x000ee8000c1e1d00 */
[----:B------:R-:W4:Y:S01]  /*0c80*/  LDG.E.128 R16, desc[UR8][R16.64] ;  /* 0x0000000810107981 */ /* 0x000f22000c1e1d00 */
[----:B------:R-:W-:Y:S01]  /*0c90*/  IADD3 R34, PT, PT, R3, R27, RZ ;  /* 0x0000001b03227210 */ /* 0x000fe20007ffe0ff */
[----:B------:R-:W-:Y:S02]  /*0ca0*/  IMAD.IADD R37, R5, 0x1, R27 ;  /* 0x0000000105257824 */ /* 0x000fe400078e021b */
[----:B------:R-:W-:Y:S02]  /*0cb0*/  VIADD R22, R22, 0x10 ;  /* 0x0000001016167836 */ /* 0x000fe40000000000 */
[----:B------:R-:W-:-:S03]  /*0cc0*/  IMAD R35, R0, 0x4, R24 ;  /* 0x0000000400237824 */ /* 0x000fc600078e0218 */
[----:B------:R-:W-:Y:S02]  /*0cd0*/  ISETP.GE.AND P2, PT, R22, -0xc, PT ;  /* 0xfffffff41600780c */ /* 0x000fe40003f46270 */
[----:B------:R-:W-:-:S04]  /*0ce0*/  LEA R35, R0, R35, 0x2 ;  /* 0x0000002300237211 */ /* 0x000fc800078e10ff */
[----:B------:R-:W-:Y:S01]  /*0cf0*/  LEA R35, R0, R35, 0x2 ;  /* 0x0000002300237211 */ /* 0x000fe200078e10ff */
[C---:B------:R-:W-:Y:S01]  /*0d00*/  IMAD R32, R2.reuse, 0x4, R36 ;  /* 0x0000000402207824 */ /* 0x040fe200078e0224 */
[C---:B------:R-:W-:Y:S01]  /*0d10*/  LEA R31, R2.reuse, R31, 0x2 ;  /* 0x0000001f021f7211 */ /* 0x040fe200078e10ff */
[C---:B------:R-:W-:Y:S01]  /*0d20*/  IMAD R30, R2.reuse, 0x4, R30 ;  /* 0x00000004021e7824 */ /* 0x040fe200078e021e */
[----:B------:R-:W-:Y:S01]  /*0d30*/  LEA R33, R2, R33, 0x2 ;  /* 0x0000002102217211 */ /* 0x000fe200078e10ff */
[----:B------:R-:W-:Y:S01]  /*0d40*/  IMAD R24, R0, 0x4, R35 ;  /* 0x0000000400187824 */ /* 0x000fe200078e0223 */
[----:B--2---:R0:W-:Y:S04]  /*0d50*/  STS.128 [R34], R8 ;  /* 0x0000000822007388 */ /* 0x0041e80000000c00 */
[----:B---3--:R1:W-:Y:S01]  /*0d60*/  STS.128 [R37], R12 ;  /* 0x0000000c25007388 */ /* 0x0083e20000000c00 */
[----:B0-----:R-:W-:-:S05]  /*0d70*/  IADD3 R10, PT, PT, R4, R27, RZ ;  /* 0x0000001b040a7210 */ /* 0x001fca0007ffe0ff */
[----:B----4-:R1:W-:Y:S01]  /*0d80*/  STS.128 [R10], R16 ;  /* 0x000000100a007388 */ /* 0x0103e20000000c00 */
[----:B------:R-:W-:Y:S01]  /*0d90*/  LEA R27, R0, R27, 0xa ;  /* 0x0000001b001b7211 */ /* 0x000fe200078e50ff */
[----:B------:R-:W-:Y:S06]  /*0da0*/  @!P2 BRA `(.L_x_8) ;  /* 0xfffffff80078a947 */ /* 0x000fec000383ffff */
.L_x_7:
[----:B------:R-:W-:Y:S05]  /*0db0*/  BSYNC.RECONVERGENT B2 ;  /* 0x0000000000027941 */ /* 0x000fea0003800200 */
.L_x_6:
[----:B------:R-:W-:Y:S01]  /*0dc0*/  IMAD.MOV R8, RZ, RZ, -R22 ;  /* 0x000000ffff087224 */ /* 0x000fe200078e0a16 */
[----:B------:R-:W-:Y:S04]  /*0dd0*/  BSSY.RECONVERGENT B2, `(.L_x_9) ;  /* 0x0000038000027945 */ /* 0x000fe80003800200 */
[----:B------:R-:W-:-:S13]  /*0de0*/  ISETP.GT.AND P2, PT, R8, 0x4, PT ;  /* 0x000000040800780c */ /* 0x000fda0003f44270 */
[----:B------:R-:W-:Y:S05]  /*0df0*/  @!P2 BRA `(.L_x_10) ;  /* 0x0000000000d4a947 */ /* 0x000fea0003800000 */
[----:B------:R-:W2:Y:S01]  /*0e00*/  LDC.64 R34, c[0x0][0x380] ;  /* 0x0000e000ff227b82 */ /* 0x000ea20000000a00 */
[C---:B0-----:R-:W-:Y:S02]  /*0e10*/  R2UR UR4, R28.reuse ;  /* 0x000000001c0472ca */ /* 0x041fe400000e0000 */
[C---:B------:R-:W-:Y:S02]  /*0e20*/  R2UR UR5, R29.reuse ;  /* 0x000000001d0572ca */ /* 0x040fe400000e0000 */
[----:B------:R-:W-:Y:S02]  /*0e30*/  R2UR UR6, R28 ;  /* 0x000000001c0672ca */ /* 0x000fe400000e0000 */
[----:B------:R-:W-:Y:S01]  /*0e40*/  R2UR UR7, R29 ;  /* 0x000000001d0772ca */ /* 0x000fe200000e0000 */
[----:B--2---:R-:W-:-:S08]  /*0e50*/  IMAD.WIDE.U32 R8, R33, 0x4, R34 ;  /* 0x0000000421087825 */ /* 0x004fd000078e0022 */
[----:B-1----:R-:W2:Y:S01]  /*0e60*/  LDG.E.128 R8, desc[UR4][R8.64] ;  /* 0x0000000408087981 */ /* 0x002ea2000c1e1d00 */
[----:B------:R-:W-:-:S06]  /*0e70*/  IMAD.WIDE.U32 R12, R32, 0x4, R34 ;  /* 0x00000004200c7825 */ /* 0x000fcc00078e0022 */
[----:B------:R-:W3:Y:S01]  /*0e80*/  LDG.E.128 R12, desc[UR6][R12.64] ;  /* 0x000000060c0c7981 */ /* 0x000ee2000c1e1d00 */
[----:B------:R-:W-:Y:S01]  /*0e90*/  IADD3 R18, PT, PT, R23, R27, RZ ;  /* 0x0000001b17127210 */ /* 0x000fe20007ffe0ff */
[----:B------:R-:W-:Y:S01]  /*0ea0*/  IMAD.IADD R36, R3, 0x1, R27 ;  /* 0x0000000103247824 */ /* 0x000fe200078e021b */
[----:B------:R-:W-:-:S05]  /*0eb0*/  LEA R33, R2, R33, 0x2 ;  /* 0x0000002102217211 */ /* 0x000fca00078e10ff */
[--C-:B------:R-:W-:Y:S01]  /*0ec0*/  IMAD.WIDE.U32 R16, R33, 0x4, R34.reuse ;  /* 0x0000000421107825 */ /* 0x100fe200078e0022 */
[----:B--2---:R0:W-:Y:S04]  /*0ed0*/  STS.128 [R18], R8 ;  /* 0x0000000812007388 */ /* 0x0041e80000000c00 */
[----:B---3--:R1:W-:Y:S01]  /*0ee0*/  STS.128 [R36], R12 ;  /* 0x0000000c24007388 */ /* 0x0083e20000000c00 */
[----:B0-----:R-:W-:-:S03]  /*0ef0*/  IMAD.WIDE.U32 R8, R31, 0x4, R34 ;  /* 0x000000041f087825 */ /* 0x001fc600078e0022 */
[----:B------:R-:W2:Y:S04]  /*0f00*/  LDG.E.128 R16, desc[UR4][R16.64] ;  /* 0x0000000410107981 */ /* 0x000ea8000c1e1d00 */
[----:B------:R-:W3:Y:S01]  /*0f10*/  LDG.E.128 R8, desc[UR4][R8.64] ;  /* 0x0000000408087981 */ /* 0x000ee2000c1e1d00 */
[----:B-1----:R-:W-:-:S06]  /*0f20*/  IMAD.WIDE.U32 R12, R30, 0x4, R34 ;  /* 0x000000041e0c7825 */ /* 0x002fcc00078e0022 */
[----:B------:R-:W4:Y:S01]  /*0f30*/  LDG.E.128 R12, desc[UR6][R12.64] ;  /* 0x000000060c0c7981 */ /* 0x000f22000c1e1d00 */
[----:B------:R-:W-:Y:S02]  /*0f40*/  IMAD.IADD R37, R5, 0x1, R27 ;  /* 0x0000000105257824 */ /* 0x000fe400078e021b */
[----:B------:R-:W-:Y:S01]  /*0f50*/  IMAD R32, R2, 0x4, R32 ;  /* 0x0000000402207824 */ /* 0x000fe200078e0220 */
[----:B------:R-:W-:Y:S02]  /*0f60*/  R2UR UR8, R28 ;  /* 0x000000001c0872ca */ /* 0x000fe400000e0000 */
[----:B------:R-:W-:Y:S02]  /*0f70*/  R2UR UR9, R29 ;  /* 0x000000001d0972ca */ /* 0x000fe400000e0000 */
[C---:B------:R-:W-:Y:S01]  /*0f80*/  LEA R31, R2.reuse, R31, 0x2 ;  /* 0x0000001f021f7211 */ /* 0x040fe200078e10ff */
[----:B------:R-:W-:Y:S01]  /*0f90*/  IMAD R30, R2, 0x4, R30 ;  /* 0x00000004021e7824 */ /* 0x000fe200078e021e */
[----:B---3--:R0:W-:Y:S02]  /*0fa0*/  STS.128 [R37], R8 ;  /* 0x0000000825007388 */ /* 0x0081e40000000c00 */
[----:B0-----:R-:W-:-:S02]  /*0fb0*/  IADD3 R10, PT, PT, R4, R27, RZ ;  /* 0x0000001b040a7210 */ /* 0x001fc40007ffe0ff */
[----:B------:R-:W-:Y:S01]  /*0fc0*/  LEA R27, R0, R27, 0xa ;  /* 0x0000001b001b7211 */ /* 0x000fe200078e50ff */
[----:B------:R-:W-:-:S04]  /*0fd0*/  IMAD.WIDE.U32 R8, R32, 0x4, R34 ;  /* 0x0000000420087825 */ /* 0x000fc800078e0022 */
[----:B------:R-:W-:Y:S01]  /*0fe0*/  IMAD.IADD R36, R23, 0x1, R27 ;  /* 0x0000000117247824 */ /* 0x000fe200078e021b */
[----:B----4-:R0:W-:Y:S04]  /*0ff0*/  STS.128 [R10], R12 ;  /* 0x0000000c0a007388 */ /* 0x0101e80000000c00 */
[----:B--2---:R1:W-:Y:S01]  /*1000*/  STS.128 [R36], R16 ;  /* 0x0000001024007388 */ /* 0x0043e20000000c00 */
[----:B0-----:R-:W-:-:S03]  /*1010*/  IMAD.WIDE.U32 R12, R31, 0x4, R34 ;  /* 0x000000041f0c7825 */ /* 0x001fc600078e0022 */
[----:B------:R-:W2:Y:S01]  /*1020*/  LDG.E.128 R8, desc[UR4][R8.64] ;  /* 0x0000000408087981 */ /* 0x000ea2000c1e1d00 */
[----:B-1----:R-:W-:-:S03]  /*1030*/  IMAD.WIDE.U32 R16, R30, 0x4, R34 ;  /* 0x000000041e107825 */ /* 0x002fc600078e0022 */
[----:B------:R-:W3:Y:S04]  /*1040*/  LDG.E.128 R12, desc[UR6][R12.64] ;  /* 0x000000060c0c7981 */ /* 0x000ee8000c1e1d00 */
[----:B------:R-:W4:Y:S01]  /*1050*/  LDG.E.128 R16, desc[UR8][R16.64] ;  /* 0x0000000810107981 */ /* 0x000f22000c1e1d00 */
[----:B------:R-:W-:Y:S01]  /*1060*/  IADD3 R34, PT, PT, R3, R27, RZ ;  /* 0x0000001b03227210 */ /* 0x000fe20007ffe0ff */
[----:B------:R-:W-:Y:S02]  /*1070*/  IMAD.IADD R37, R5, 0x1, R27 ;  /* 0x0000000105257824 */ /* 0x000fe400078e021b */
[----:B------:R-:W-:Y:S01]  /*1080*/  IMAD R35, R0, 0x4, R24 ;  /* 0x0000000400237824 */ /* 0x000fe200078e0218 */
[----:B------:R-:W-:Y:S01]  /*1090*/  PLOP3.LUT P0, PT, PT, PT, PT, 0x8, 0x80 ;  /* 0x000000000080781c */ /* 0x000fe20003f0e170 */
[----:B------:R-:W-:Y:S01]  /*10a0*/  IMAD R32, R2, 0x4, R32 ;  /* 0x0000000402207824 */ /* 0x000fe200078e0220 */
[----:B------:R-:W-:Y:S01]  /*10b0*/  IADD3 R22, PT, PT, R22, 0x8, RZ ;  /* 0x0000000816167810 */ /* 0x000fe20007ffe0ff */
[----:B------:R-:W-:Y:S01]  /*10c0*/  IMAD R24, R0, 0x4, R35 ;  /* 0x0000000400187824 */ /* 0x000fe200078e0223 */
[C---:B------:R-:W-:Y:S01]  /*10d0*/  LEA R31, R2.reuse, R31, 0x2 ;  /* 0x0000001f021f7211 */ /* 0x040fe200078e10ff */
[C---:B------:R-:W-:Y:S01]  /*10e0*/  IMAD R30, R2.reuse, 0x4, R30 ;  /* 0x00000004021e7824 */ /* 0x040fe200078e021e */
[----:B------:R-:W-:Y:S01]  /*10f0*/  LEA R33, R2, R33, 0x2 ;  /* 0x0000002102217211 */ /* 0x000fe200078e10ff */
[----:B--2---:R0:W-:Y:S04]  /*1100*/  STS.128 [R34], R8 ;  /* 0x0000000822007388 */ /* 0x0041e80000000c00 */
[----:B---3--:R2:W-:Y:S01]  /*1110*/  STS.128 [R37], R12 ;  /* 0x0000000c25007388 */ /* 0x0085e20000000c00 */
[----:B0-----:R-:W-:-:S05]  /*1120*/  IADD3 R10, PT, PT, R4, R27, RZ ;  /* 0x0000001b040a7210 */ /* 0x001fca0007ffe0ff */
[----:B----4-:R2:W-:Y:S01]  /*1130*/  STS.128 [R10], R16 ;  /* 0x000000100a007388 */ /* 0x0105e20000000c00 */
[----:B------:R-:W-:-:S07]  /*1140*/  LEA R27, R0, R27, 0xa ;  /* 0x0000001b001b7211 */ /* 0x000fce00078e50ff */
.L_x_10:
[----:B------:R-:W-:Y:S05]  /*1150*/  BSYNC.RECONVERGENT B2 ;  /* 0x0000000000027941 */ /* 0x000fea0003800200 */
.L_x_9:
[----:B------:R-:W-:-:S13]  /*1160*/  ISETP.NE.OR P0, PT, R22, RZ, P0 ;  /* 0x000000ff1600720c */ /* 0x000fda0000705670 */
[----:B------:R-:W-:Y:S05]  /*1170*/  @!P0 BREAK.RELIABLE B0 ;  /* 0x0000000000008942 */ /* 0x000fea0003800100 */
[----:B------:R-:W-:Y:S05]  /*1180*/  @!P0 BRA `(.L_x_11) ;  /* 0x0000000000848947 */ /* 0x000fea0003800000 */
.L_x_5:
[----:B------:R-:W-:Y:S05]  /*1190*/  BSYNC.RELIABLE B0 ;  /* 0x0000000000007941 */ /* 0x000fea0003800100 */
.L_x_4:
[----:B012---:R-:W1:Y:S01]  /*11a0*/  LDC.64 R16, c[0x0][0x380] ;  /* 0x0000e000ff107b82 */ /* 0x007e620000000a00 */
[----:B0-----:R-:W-:Y:S02]  /*11b0*/  R2UR UR4, R28 ;  /* 0x000000001c0472ca */ /* 0x001fe400000e0000 */
[----:B------:R-:W-:Y:S01]  /*11c0*/  R2UR UR5, R29 ;  /* 0x000000001d0572ca */ /* 0x000fe200000e0000 */
[----:B-1----:R-:W-:-:S12]  /*11d0*/  IMAD.WIDE.U32 R8, R33, 0x4, R16 ;  /* 0x0000000421087825 */ /* 0x002fd800078e0010 */
[----:B------:R-:W2:Y:S01]  /*11e0*/  LDG.E.128 R8, desc[UR4][R8.64] ;  /* 0x0000000408087981 */ /* 0x000ea2000c1e1d00 */
[----:B------:R-:W-:Y:S01]  /*11f0*/  R2UR UR6, R28 ;  /* 0x000000001c0672ca */ /* 0x000fe200000e0000 */
[----:B------:R-:W-:Y:S01]  /*1200*/  IMAD.IADD R34, R23, 0x1, R27 ;  /* 0x0000000117227824 */ /* 0x000fe200078e021b */
[C---:B------:R-:W-:Y:S01]  /*1210*/  R2UR UR7, R29.reuse ;  /* 0x000000001d0772ca */ /* 0x040fe200000e0000 */
[--C-:B------:R-:W-:Y:S01]  /*1220*/  IMAD.WIDE.U32 R12, R32, 0x4, R16.reuse ;  /* 0x00000004200c7825 */ /* 0x100fe200078e0010 */
[----:B------:R-:W-:Y:S02]  /*1230*/  R2UR UR8, R28 ;  /* 0x000000001c0872ca */ /* 0x000fe400000e0000 */
[----:B------:R-:W-:Y:S01]  /*1240*/  R2UR UR9, R29 ;  /* 0x000000001d0972ca */ /* 0x000fe200000e0000 */
[----:B--2---:R0:W-:Y:S04]  /*1250*/  STS.128 [R34], R8 ;  /* 0x0000000822007388 */ /* 0x0041e80000000c00 */
[----:B0-----:R0:W2:Y:S02]  /*1260*/  LDG.E.128 R8, desc[UR4][R12.64] ;  /* 0x000000040c087981 */ /* 0x0010a4000c1e1d00 */
[----:B0-----:R-:W-:-:S04]  /*1270*/  IMAD.WIDE.U32 R12, R31, 0x4, R16 ;  /* 0x000000041f0c7825 */ /* 0x001fc800078e0010 */
[----:B------:R-:W-:Y:S02]  /*1280*/  IMAD.WIDE.U32 R16, R30, 0x4, R16 ;  /* 0x000000041e107825 */ /* 0x000fe400078e0010 */
[----:B------:R-:W3:Y:S04]  /*1290*/  LDG.E.128 R12, desc[UR6][R12.64] ;  /* 0x000000060c0c7981 */ /* 0x000ee8000c1e1d00 */
[----:B------:R-:W4:Y:S01]  /*12a0*/  LDG.E.128 R16, desc[UR8][R16.64] ;  /* 0x0000000810107981 */ /* 0x000f22000c1e1d00 */
[-C--:B------:R-:W-:Y:S01]  /*12b0*/  IADD3 R35, PT, PT, R3, R27.reuse, RZ ;  /* 0x0000001b03237210 */ /* 0x080fe20007ffe0ff */
[--C-:B------:R-:W-:Y:S01]  /*12c0*/  IMAD.IADD R36, R5, 0x1, R27.reuse ;  /* 0x0000000105247824 */ /* 0x100fe200078e021b */
[----:B------:R-:W-:Y:S01]  /*12d0*/  IADD3 R37, PT, PT, R4, R27, RZ ;  /* 0x0000001b04257210 */ /* 0x000fe20007ffe0ff */
[----:B------:R-:W-:Y:S01]  /*12e0*/  VIADD R22, R22, 0x4 ;  /* 0x0000000416167836 */ /* 0x000fe20000000000 */
[C---:B------:R-:W-:Y:S01]  /*12f0*/  LEA R24, R0.reuse, R24, 0x2 ;  /* 0x0000001800187211 */ /* 0x040fe200078e10ff */
[----:B------:R-:W-:Y:S01]  /*1300*/  IMAD R27, R0, 0x400, R27 ;  /* 0x00000400001b7824 */ /* 0x000fe200078e021b */
[C---:B------:R-:W-:Y:S01]  /*1310*/  LEA R32, R2.reuse, R32, 0x2 ;  /* 0x0000002002207211 */ /* 0x040fe200078e10ff */
[----:B------:R-:W-:Y:S01]  /*1320*/  IMAD R31, R2, 0x4, R31 ;  /* 0x00000004021f7824 */ /* 0x000fe200078e021f */
[----:B------:R-:W-:Y:S01]  /*1330*/  ISETP.NE.AND P0, PT, R22, RZ, PT ;  /* 0x000000ff1600720c */ /* 0x000fe20003f05270 */
[C---:B------:R-:W-:Y:S01]  /*1340*/  IMAD R33, R2.reuse, 0x4, R33 ;  /* 0x0000000402217824 */ /* 0x040fe200078e0221 */
[----:B------:R-:W-:Y:S01]  /*1350*/  LEA R30, R2, R30, 0x2 ;  /* 0x0000001e021e7211 */ /* 0x000fe200078e10ff */
[----:B--2---:R0:W-:Y:S04]  /*1360*/  STS.128 [R35], R8 ;  /* 0x0000000823007388 */ /* 0x0041e80000000c00 */
[----:B---3--:R0:W-:Y:S04]  /*1370*/  STS.128 [R36], R12 ;  /* 0x0000000c24007388 */ /* 0x0081e80000000c00 */
[----:B----4-:R0:W-:Y:S02]  /*1380*/  STS.128 [R37], R16 ;  /* 0x0000001025007388 */ /* 0x0101e40000000c00 */
[----:B------:R-:W-:Y:S05]  /*1390*/  @P0 BRA `(.L_x_4) ;  /* 0xfffffffc00800947 */ /* 0x000fea000383ffff */
.L_x_11:
[----:B------:R-:W-:Y:S05]  /*13a0*/  BSYNC.RECONVERGENT B1 ;  /* 0x0000000000017941 */ /* 0x000fea0003800200 */
.L_x_3:
[C---:B------:R-:W-:Y:S01]  /*13b0*/  ISETP.NE.AND P2, PT, R6.reuse, RZ, PT ;  /* 0x000000ff0600720c */ /* 0x040fe20003f45270 */
[----:B------:R-:W-:Y:S01]  /*13c0*/  HFMA2 R3, -RZ, RZ, 0, 0 ;  /* 0x00000000ff037431 */ /* 0x000fe200000001ff */
[----:B------:R-:W-:Y:S02]  /*13d0*/  ISETP.NE.AND P0, PT, R6, RZ, PT ;  /* 0x000000ff0600720c */ /* 0x000fe40003f05270 */
[----:B------:R-:W-:-:S09]  /*13e0*/  SHF.R.U32.HI R2, RZ, 0x4, R20 ;  /* 0x00000004ff027819 */ /* 0x000fd20000011614 */
[----:B------:R-:W-:Y:S05]  /*13f0*/  @!P2 BRA `(.L_x_12) ;  /* 0x000000000060a947 */ /* 0x000fea0003800000 */
[----:B------:R-:W3:Y:S01]  /*1400*/  S2UR UR5, SR_CgaCtaId ;  /* 0x00000000000579c3 */ /* 0x000ee20000008800 */
[----:B0-----:R-:W-:Y:S01]  /*1410*/  IMAD.SHL.U32 R11, R20, 0x10, RZ ;  /* 0x00000010140b7824 */ /* 0x001fe200078e00ff */
[----:B------:R-:W-:Y:S01]  /*1420*/  IADD3 R24, PT, PT, R2, R24, RZ ;  /* 0x0000001802187210 */ /* 0x000fe20007ffe0ff */
[----:B------:R-:W-:Y:S01]  /*1430*/  UMOV UR4, 0x400 ;  /* 0x0000040000047882 */ /* 0x000fe20000000000 */
[----:B-12---:R-:W-:Y:S02]  /*1440*/  IMAD.MOV R12, RZ, RZ, -R6 ;  /* 0x000000ffff0c7224 */ /* 0x006fe400078e0a06 */
[----:B------:R-:W-:Y:S01]  /*1450*/  LOP3.LUT R11, R11, 0xf0, RZ, 0xe2, !PT ;  /* 0x000000f00b0b7812 */ /* 0x000fe200078ee2ff */
[----:B------:R-:W-:Y:S01]  /*1460*/  IMAD R9, R21, 0x40, R24 ;  /* 0x0000004015097824 */ /* 0x000fe200078e0218 */
[----:B------:R-:W0:Y:S02]  /*1470*/  LDC R14, c[0x0][0x38c] ;  /* 0x0000e300ff0e7b82 */ /* 0x000e240000000800 */
[----:B------:R-:W-:-:S06]  /*1480*/  LEA R24, R24, R11, 0x8 ;  /* 0x0000000b18187211 */ /* 0x000fcc00078e40ff */
[----:B------:R-:W1:Y:S01]  /*1490*/  LDC.64 R4, c[0x0][0x380] ;  /* 0x0000e000ff047b82 */ /* 0x000e620000000a00 */
[----:B---3--:R-:W-:-:S06]  /*14a0*/  ULEA UR4, UR5, UR4, 0x18 ;  /* 0x0000000405047291 */ /* 0x008fcc000f8ec0ff */
[----:B------:R-:W-:Y:S01]  /*14b0*/  IADD3 R15, PT, PT, R24, UR4, RZ ;  /* 0x00000004180f7c10 */ /* 0x000fe2000fffe0ff */
[----:B0-----:R-:W-:-:S04]  /*14c0*/  IMAD R8, R9, R14, R26 ;  /* 0x0000000e09087224 */ /* 0x001fc800078e021a */
[----:B------:R-:W-:-:S07]  /*14d0*/  IMAD.IADD R13, R25, 0x1, R8 ;  /* 0x00000001190d7824 */ /* 0x000fce00078e0208 */
.L_x_13:
[----:B------:R-:W-:Y:S01]  /*14e0*/  R2UR UR4, R28 ;  /* 0x000000001c0472ca */ /* 0x000fe200000e0000 */
[----:B-1----:R-:W-:Y:S01]  /*14f0*/  IMAD.WIDE.U32 R8, R13, 0x4, R4 ;  /* 0x000000040d087825 */ /* 0x002fe200078e0004 */
[----:B------:R-:W-:-:S13]  /*1500*/  R2UR UR5, R29 ;  /* 0x000000001d0572ca */ /* 0x000fda00000e0000 */
[----:B------:R-:W2:Y:S01]  /*1510*/  LDG.E.128 R8, desc[UR4][R8.64] ;  /* 0x0000000408087981 */ /* 0x000ea2000c1e1d00 */
[----:B------:R-:W-:Y:S01]  /*1520*/  IADD3 R12, PT, PT, R12, 0x1, RZ ;  /* 0x000000010c0c7810 */ /* 0x000fe20007ffe0ff */
[----:B------:R-:W-:-:S03]  /*1530*/  IMAD R13, R0, R14, R13 ;  /* 0x0000000e000d7224 */ /* 0x000fc600078e020d */
[----:B------:R-:W-:Y:S01]  /*1540*/  ISETP.NE.AND P2, PT, R12, RZ, PT ;  /* 0x000000ff0c00720c */ /* 0x000fe20003f45270 */
[----:B--2---:R0:W-:Y:S02]  /*1550*/  STS.128 [R15], R8 ;  /* 0x000000080f007388 */ /* 0x0041e40000000c00 */
[----:B0-----:R-:W-:-:S10]  /*1560*/  IMAD R15, R0, 0x100, R15 ;  /* 0x00000100000f7824 */ /* 0x001fd400078e020f */
[----:B------:R-:W-:Y:S05]  /*1570*/  @P2 BRA `(.L_x_13) ;  /* 0xfffffffc00d82947 */ /* 0x000fea000383ffff */
.L_x_12:
[----:B------:R-:W-:Y:S05]  /*1580*/  WARPSYNC.ALL ;  /* 0x0000000000007948 */ /* 0x000fea0003800000 */
[----:B------:R-:W-:Y:S06]  /*1590*/  BAR.SYNC.DEFER_BLOCKING 0x0 ;  /* 0x0000000000007b1d */ /* 0x000fec0000010000 */
[----:B------:R-:W-:Y:S05]  /*15a0*/  @P1 BRA `(.L_x_14) ;  /* 0x0000000000fc1947 */ /* 0x000fea0003800000 */
[----:B------:R-:W3:Y:S01]  /*15b0*/  S2UR UR5, SR_CgaCtaId ;  /* 0x00000000000579c3 */ /* 0x000ee20000008800 */
[----:B------:R-:W4:Y:S01]  /*15c0*/  LDCU UR6, c[0x0][0x38c] ;  /* 0x00007180ff0677ac */ /* 0x000f220008000800 */
[----:B0-----:R-:W-:Y:S01]  /*15d0*/  IADD3 R8, PT, PT, R2, R0, RZ ;  /* 0x0000000002087210 */ /* 0x001fe20007ffe0ff */
[C---:B-12---:R-:W-:Y:S01]  /*15e0*/  IMAD R13, R21.reuse, 0x40, R2 ;  /* 0x00000040150d7824 */ /* 0x046fe200078e0202 */
[----:B------:R-:W-:Y:S01]  /*15f0*/  SHF.L.U32 R17, R20, 0x4, RZ ;  /* 0x0000000414117819 */ /* 0x000fe200000006ff */
[----:B------:R-:W-:Y:S01]  /*1600*/  UMOV UR4, 0x400 ;  /* 0x0000040000047882 */ /* 0x000fe20000000000 */
[----:B------:R-:W-:Y:S01]  /*1610*/  LEA R5, R21, R8, 0x6 ;  /* 0x0000000815057211 */ /* 0x000fe200078e30ff */
[C-C-:B------:R-:W-:Y:S01]  /*1620*/  IMAD R11, R0.reuse, 0x3, R13.reuse ;  /* 0x00000003000b7824 */ /* 0x140fe200078e020d */
[----:B------:R-:W-:Y:S01]  /*1630*/  LOP3.LUT R17, R17, 0xf0, RZ, 0xe2, !PT ;  /* 0x000000f011117812 */ /* 0x000fe200078ee2ff */
[C---:B------:R-:W-:Y:S01]  /*1640*/  IMAD R9, R0.reuse, 0x2, R13 ;  /* 0x0000000200097824 */ /* 0x040fe200078e020d */
[----:B------:R-:W-:Y:S01]  /*1650*/  LOP3.LUT R7, R7, 0x7c, RZ, 0xc0, !PT ;  /* 0x0000007c07077812 */ /* 0x000fe200078ec0ff */
[----:B------:R-:W-:Y:S01]  /*1660*/  BSSY.RECONVERGENT B0, `(.L_x_14) ;  /* 0x0000033000007945 */ /* 0x000fe20003800200 */
[C---:B------:R-:W-:Y:S01]  /*1670*/  LEA R16, R0.reuse, R17, 0x8 ;  /* 0x0000001100107211 */ /* 0x040fe200078e40ff */
[C-C-:B------:R-:W-:Y:S01]  /*1680*/  IMAD R24, R0.reuse, 0x200, R17.reuse ;  /* 0x0000020000187824 */ /* 0x140fe200078e0211 */
[----:B------:R-:W-:Y:S01]  /*1690*/  MOV R3, RZ ;  /* 0x000000ff00037202 */ /* 0x000fe20000000f00 */
[----:B------:R-:W-:-:S02]  /*16a0*/  IMAD R23, R0, 0x300, R17 ;  /* 0x0000030000177824 */ /* 0x000fc400078e0211 */
[----:B------:R-:W-:Y:S02]  /*16b0*/  IMAD.MOV R27, RZ, RZ, -R7 ;  /* 0x000000ffff1b7224 */ /* 0x000fe400078e0a07 */
[--C-:B----4-:R-:W-:Y:S02]  /*16c0*/  IMAD R22, R13, UR6, R26.reuse ;  /* 0x000000060d167c24 */ /* 0x110fe4000f8e021a */
[--C-:B------:R-:W-:Y:S02]  /*16d0*/  IMAD R8, R5, UR6, R26.reuse ;  /* 0x0000000605087c24 */ /* 0x100fe4000f8e021a */
[--C-:B------:R-:W-:Y:S01]  /*16e0*/  IMAD R10, R11, UR6, R26.reuse ;  /* 0x000000060b0a7c24 */ /* 0x100fe2000f8e021a */
[----:B---3--:R-:W-:Y:S01]  /*16f0*/  ULEA UR4, UR5, UR4, 0x18 ;  /* 0x0000000405047291 */ /* 0x008fe2000f8ec0ff */
[----:B------:R-:W-:Y:S01]  /*1700*/  IMAD R18, R9, UR6, R26 ;  /* 0x0000000609127c24 */ /* 0x000fe2000f8e021a */
[C---:B------:R-:W-:Y:S01]  /*1710*/  IADD3 R22, PT, PT, R25.reuse, R22, RZ ;  /* 0x0000001619167210 */ /* 0x040fe20007ffe0ff */
[----:B------:R-:W-:Y:S01]  /*1720*/  IMAD.SHL.U32 R4, R2, 0x100, RZ ;  /* 0x0000010002047824 */ /* 0x000fe200078e00ff */
[C---:B------:R-:W-:Y:S01]  /*1730*/  IADD3 R5, PT, PT, R25.reuse, R8, RZ ;  /* 0x0000000819057210 */ /* 0x040fe20007ffe0ff */
[----:B------:R-:W-:Y:S01]  /*1740*/  IMAD R7, R0, UR6, RZ ;  /* 0x0000000600077c24 */ /* 0x000fe2000f8e02ff */
[----:B------:R-:W-:Y:S01]  /*1750*/  IADD3 R19, PT, PT, R25, R10, RZ ;  /* 0x0000000a19137210 */ /* 0x000fe20007ffe0ff */
[----:B------:R-:W-:Y:S01]  /*1760*/  VIADD R17, R17, UR4 ;  /* 0x0000000411117c36 */ /* 0x000fe20008000000 */
[----:B------:R-:W-:Y:S01]  /*1770*/  IADD3 R24, PT, PT, R24, UR4, RZ ;  /* 0x0000000418187c10 */ /* 0x000fe2000fffe0ff */
[----:B------:R-:W-:-:S02]  /*1780*/  IMAD.IADD R18, R25, 0x1, R18 ;  /* 0x0000000119127824 */ /* 0x000fc400078e0212 */
[----:B------:R-:W-:Y:S02]  /*1790*/  VIADD R23, R23, UR4 ;  /* 0x0000000417177c36 */ /* 0x000fe40008000000 */
[----:B------:R-:W-:-:S07]  /*17a0*/  VIADD R16, R16, UR4 ;  /* 0x0000000410107c36 */ /* 0x000fce0008000000 */
.L_x_15:
[-C--:B0-----:R-:W-:Y:S01]  /*17b0*/  IADD3 R10, PT, PT, R17, R4.reuse, RZ ;  /* 0x00000004110a7210 */ /* 0x081fe20007ffe0ff */
[--C-:B------:R-:W-:Y:S01]  /*17c0*/  IMAD.IADD R12, R16, 0x1, R4.reuse ;  /* 0x00000001100c7824 */ /* 0x100fe200078e0204 */
[----:B------:R-:W0:Y:S01]  /*17d0*/  LDC.64 R30, c[0x0][0x390] ;  /* 0x0000e400ff1e7b82 */ /* 0x000e220000000a00 */
[C---:B------:R-:W-:Y:S01]  /*17e0*/  R2UR UR4, R28.reuse ;  /* 0x000000001c0472ca */ /* 0x040fe200000e0000 */
[----:B------:R-:W-:Y:S01]  /*17f0*/  IMAD.IADD R35, R23, 0x1, R4 ;  /* 0x0000000117237824 */ /* 0x000fe200078e0204 */
[C---:B------:R-:W-:Y:S01]  /*1800*/  R2UR UR5, R29.reuse ;  /* 0x000000001d0572ca */ /* 0x040fe200000e0000 */
[----:B------:R-:W1:Y:S01]  /*1810*/  LDS.128 R8, [R10] ;  /* 0x000000000a087984 */ /* 0x000e620000000c00 */
[----:B------:R-:W-:Y:S01]  /*1820*/  R2UR UR6, R28 ;  /* 0x000000001c0672ca */ /* 0x000fe200000e0000 */
[----:B------:R-:W-:Y:S01]  /*1830*/  IMAD R3, R0, 0x4, R3 ;  /* 0x0000000400037824 */ /* 0x000fe200078e0203 */
[----:B------:R-:W-:Y:S01]  /*1840*/  R2UR UR7, R29 ;  /* 0x000000001d0772ca */ /* 0x000fe200000e0000 */
[----:B------:R-:W2:Y:S01]  /*1850*/  LDS.128 R12, [R12] ;  /* 0x000000000c0c7984 */ /* 0x000ea20000000c00 */
[----:B------:R-:W-:-:S02]  /*1860*/  IADD3 R34, PT, PT, R24, R4, RZ ;  /* 0x0000000418227210 */ /* 0x000fc40007ffe0ff */
[----:B------:R-:W-:Y:S02]  /*1870*/  IADD3 R27, PT, PT, R27, 0x4, RZ ;  /* 0x000000041b1b7810 */ /* 0x000fe40007ffe0ff */
[----:B------:R-:W-:Y:S02]  /*1880*/  LEA R4, R0, R4, 0xa ;  /* 0x0000000400047211 */ /* 0x000fe400078e50ff */
[----:B------:R-:W-:Y:S01]  /*1890*/  ISETP.NE.AND P1, PT, R27, RZ, PT ;  /* 0x000000ff1b00720c */ /* 0x000fe20003f25270 */
[----:B0-----:R-:W-:Y:S01]  /*18a0*/  IMAD.WIDE.U32 R32, R22, 0x4, R30 ;  /* 0x0000000416207825 */ /* 0x001fe200078e001e */
[----:B------:R-:W-:-:S04]  /*18b0*/  LEA R22, R7, R22, 0x2 ;  /* 0x0000001607167211 */ /* 0x000fc800078e10ff */
[----:B-1----:R0:W-:Y:S02]  /*18c0*/  STG.E.128 desc[UR4][R32.64], R8 ;  /* 0x0000000820007986 */ /* 0x0021e4000c101d04 */
[----:B0-----:R-:W-:-:S04]  /*18d0*/  IMAD.WIDE.U32 R8, R5, 0x4, R30 ;  /* 0x0000000405087825 */ /* 0x001fc800078e001e */
[--C-:B------:R-:W-:Y:S01]  /*18e0*/  IMAD.WIDE.U32 R32, R18, 0x4, R30.reuse ;  /* 0x0000000412207825 */ /* 0x100fe200078e001e */
[----:B--2---:R-:W-:Y:S01]  /*18f0*/  STG.E.128 desc[UR6][R8.64], R12 ;  /* 0x0000000c08007986 */ /* 0x004fe2000c101d06 */
[----:B------:R-:W-:Y:S02]  /*1900*/  LEA R18, R7, R18, 0x2 ;  /* 0x0000001207127211 */ /* 0x000fe400078e10ff */
[----:B------:R-:W-:Y:S01]  /*1910*/  IMAD.WIDE.U32 R30, R19, 0x4, R30 ;  /* 0x00000004131e7825 */ /* 0x000fe200078e001e */
[----:B------:R-:W0:Y:S03]  /*1920*/  LDS.128 R8, [R34] ;  /* 0x0000000022087984 */ /* 0x000e260000000c00 */
[C---:B------:R-:W-:Y:S01]  /*1930*/  IMAD R5, R7.reuse, 0x4, R5 ;  /* 0x0000000407057824 */ /* 0x040fe200078e0205 */
[----:B------:R-:W1:Y:S01]  /*1940*/  LDS.128 R12, [R35] ;  /* 0x00000000230c7984 */ /* 0x000e620000000c00 */
[----:B------:R-:W-:-:S03]  /*1950*/  IMAD R19, R7, 0x4, R19 ;  /* 0x0000000407137824 */ /* 0x000fc600078e0213 */
[----:B0-----:R0:W-:Y:S04]  /*1960*/  STG.E.128 desc[UR4][R32.64], R8 ;  /* 0x0000000820007986 */ /* 0x0011e8000c101d04 */
[----:B-1----:R0:W-:Y:S01]  /*1970*/  STG.E.128 desc[UR6][R30.64], R12 ;  /* 0x0000000c1e007986 */ /* 0x0021e2000c101d06 */
[----:B------:R-:W-:Y:S05]  /*1980*/  @P1 BRA `(.L_x_15) ;  /* 0xfffffffc00881947 */ /* 0x000fea000383ffff */
[----:B------:R-:W-:Y:S05]  /*1990*/  BSYNC.RECONVERGENT B0 ;  /* 0x0000000000007941 */ /* 0x000fea0003800200 */
.L_x_14:
[----:B------:R-:W-:Y:S05]  /*19a0*/  @!P0 EXIT ;  /* 0x000000000000894d */ /* 0x000fea0003800000 */
[----:B------:R-:W3:Y:S01]  /*19b0*/  S2UR UR5, SR_CgaCtaId ;  /* 0x00000000000579c3 */ /* 0x000ee20000008800 */
[----:B------:R-:W4:Y:S01]  /*19c0*/  LDCU UR6, c[0x0][0x38c] ;  /* 0x00007180ff0677ac */ /* 0x000f220008000800 */
[----:B------:R-:W-:Y:S01]  /*19d0*/  IMAD.IADD R2, R2, 0x1, R3 ;  /* 0x0000000102027824 */ /* 0x000fe200078e0203 */
[----:B------:R-:W-:Y:S01]  /*19e0*/  SHF.L.U32 R3, R20, 0x4, RZ ;  /* 0x0000000414037819 */ /* 0x000fe200000006ff */
[----:B------:R-:W-:Y:S02]  /*19f0*/  UMOV UR4, 0x400 ;  /* 0x0000040000047882 */ /* 0x000fe40000000000 */
[----:B------:R-:W-:Y:S01]  /*1a00*/  IMAD R21, R21, 0x40, R2 ;  /* 0x0000004015157824 */ /* 0x000fe200078e0202 */
[----:B------:R-:W-:Y:S01]  /*1a10*/  LOP3.LUT R3, R3, 0xf0, RZ, 0xe2, !PT ;  /* 0x000000f003037812 */ /* 0x000fe200078ee2ff */
[----:B------:R-:W0:Y:S01]  /*1a20*/  LDC.64 R4, c[0x0][0x390] ;  /* 0x0000e400ff047b82 */ /* 0x000e220000000a00 */
[----:B------:R-:W-:Y:S02]  /*1a30*/  IADD3 R6, PT, PT, -R6, RZ, RZ ;  /* 0x000000ff06067210 */ /* 0x000fe40007ffe1ff */
[----:B------:R-:W-:Y:S01]  /*1a40*/  LEA R2, R2, R3, 0x8 ;  /* 0x0000000302027211 */ /* 0x000fe200078e40ff */
[----:B----4-:R-:W-:-:S04]  /*1a50*/  IMAD R26, R21, UR6, R26 ;  /* 0x00000006151a7c24 */ /* 0x010fc8000f8e021a */
[----:B------:R-:W-:Y:S01]  /*1a60*/  IMAD.IADD R25, R25, 0x1, R26 ;  /* 0x0000000119197824 */ /* 0x000fe200078e021a */
[----:B---3--:R-:W-:-:S06]  /*1a70*/  ULEA UR4, UR5, UR4, 0x18 ;  /* 0x0000000405047291 */ /* 0x008fcc000f8ec0ff */
[----:B------:R-:W-:-:S07]  /*1a80*/  VIADD R7, R2, UR4 ;  /* 0x0000000402077c36 */ /* 0x000fce0008000000 */
.L_x_16:
[----:B0123--:R0:W1:Y:S01]  /*1a90*/  LDS.128 R8, [R7] ;  /* 0x0000000007087984 */ /* 0x00f0620000000c00 */
[----:B------:R-:W-:Y:S01]  /*1aa0*/  IADD3 R6, PT, PT, R6, 0x1, RZ ;  /* 0x0000000106067810 */ /* 0x000fe20007ffe0ff */
[----:B------:R-:W-:Y:S01]  /*1ab0*/  IMAD.WIDE.U32 R2, R25, 0x4, R4 ;  /* 0x0000000419027825 */ /* 0x000fe200078e0004 */
[----:B------:R-:W-:Y:S02]  /*1ac0*/  R2UR UR4, R28 ;  /* 0x000000001c0472ca */ /* 0x000fe400000e0000 */
[----:B------:R-:W-:Y:S01]  /*1ad0*/  R2UR UR5, R29 ;  /* 0x000000001d0572ca */ /* 0x000fe200000e0000 */
[----:B------:R-:W-:Y:S01]  /*1ae0*/  IMAD R25, R0, UR6, R25 ;  /* 0x0000000600197c24 */ /* 0x000fe2000f8e0219 */
[----:B------:R-:W-:Y:S01]  /*1af0*/  ISETP.NE.AND P0, PT, R6, RZ, PT ;  /* 0x000000ff0600720c */ /* 0x000fe20003f05270 */
[----:B0-----:R-:W-:-:S10]  /*1b00*/  IMAD R7, R0, 0x100, R7 ;  /* 0x0000010000077824 */ /* 0x001fd400078e0207 */
[----:B-1----:R3:W-:Y:S02]  /*1b10*/  STG.E.128 desc[UR4][R2.64], R8 ;  /* 0x0000000802007986 */ /* 0x0027e4000c101d04 */
[----:B------:R-:W-:Y:S05]  /*1b20*/  @P0 BRA `(.L_x_16) ;  /* 0xfffffffc00d80947 */ /* 0x000fea000383ffff */
[----:B------:R-:W-:Y:S05]  /*1b30*/  EXIT ;  /* 0x000000000000794d */ /* 0x000fea0003800000 */
.L_x_2:
[----:B------:R-:W-:Y:S01]  /*1b40*/  MOV R0, 0x0 ;  /* 0x0000000000007802 */ /* 0x000fe20000000f00 */
[----:B------:R-:W0:Y:S01]  /*1b50*/  LDCU.64 UR4, c[0x4][0x30] ;  /* 0x01000600ff0477ac */ /* 0x000e220008000a00 */
[----:B------:R-:W-:Y:S02]  /*1b60*/  CS2R R6, SRZ ;  /* 0x0000000000067805 */ /* 0x000fe4000001ff00 */
[----:B------:R1:W2:Y:S01]  /*1b70*/  LDC.64 R2, c[0x4][R0] ;  /* 0x0100000000027b82 */ /* 0x0002a20000000a00 */
[----:B0-----:R-:W-:Y:S01]  /*1b80*/  MOV R4, UR4 ;  /* 0x0000000400047c02 */ /* 0x001fe20008000f00 */
[----:B-1----:R-:W-:-:S07]  /*1b90*/  IMAD.U32 R5, RZ, RZ, UR5 ;  /* 0x00000005ff057e24 */ /* 0x002fce000f8e00ff */
[----:B------:R-:W-:-:S07]  /*1ba0*/  LEPC R20, `(.L_x_17) ;  /* 0x000000001014794e */ /* 0x000fce0000000000 */
[----:B--2---:R-:W-:Y:S05]  /*1bb0*/  CALL.ABS.NOINC R2 ;  /* 0x0000000002007343 */ /* 0x004fea0003c00000 */
.L_x_17:
[----:B------:R-:W-:Y:S05]  /*1bc0*/  EXIT ;  /* 0x000000000000794d */ /* 0x000fea0003800000 */
        .weak           $__internal_0_$__cuda_sm20_div_u16
        .type           $__internal_0_$__cuda_sm20_div_u16,@function
        .size           $__internal_0_$__cuda_sm20_div_u16,(.L_x_19 - $__internal_0_$__cuda_sm20_div_u16)
$__internal_0_$__cuda_sm20_div_u16:
[----:B------:R-:W0:Y:S01]  /*1bd0*/  I2F.U16 R2, R8 ;  /* 0x0000000800027306 */ /* 0x000e220000101000 */
[----:B------:R-:W-:Y:S01]  /*1be0*/  HFMA2 R4, -RZ, RZ, 15, 0 ;  /* 0x4b800000ff047431 */ /* 0x000fe200000001ff */
[C---:B0-----:R-:W-:Y:S02]  /*1bf0*/  FSETP.GEU.AND P1, PT, |R2|.reuse, 1.175494350822287508e-38, PT ;  /* 0x008000000200780b */ /* 0x041fe40003f2e200 */
[----:B------:R-:W-:Y:S02]  /*1c00*/  FSETP.GT.AND P0, PT, |R2|, 8.50705917302346158658e+37, PT ;  /* 0x7e8000000200780b */ /* 0x000fe40003f04200 */
[----:B------:R-:W-:-:S04]  /*1c10*/  FSEL R4, R4, 1, !P1 ;  /* 0x3f80000004047808 */ /* 0x000fc80004800000 */
[----:B------:R-:W-:Y:S01]  /*1c20*/  FSEL R5, R4, 0.25, !P0 ;  /* 0x3e80000004057808 */ /* 0x000fe20004000000 */
[----:B------:R-:W-:Y:S01]  /*1c30*/  IMAD.MOV.U32 R4, RZ, RZ, R9 ;  /* 0x000000ffff047224 */ /* 0x000fe200078e0009 */
[----:B------:R-:W-:-:S03]  /*1c40*/  ISETP.NE.U32.AND P0, PT, R8, RZ, PT ;  /* 0x000000ff0800720c */ /* 0x000fc60003f05070 */
[----:B------:R-:W-:Y:S02]  /*1c50*/  FMUL R6, R2, R5 ;  /* 0x0000000502067220 */ /* 0x000fe40000400000 */
[----:B------:R-:W-:Y:S08]  /*1c60*/  I2F.U16.RZ R2, R7 ;  /* 0x0000000700027306 */ /* 0x000ff0000010d000 */
[----:B------:R-:W0:Y:S02]  /*1c70*/  MUFU.RCP R6, R6 ;  /* 0x0000000600067308 */ /* 0x000e240000001000 */
[----:B0-----:R-:W-:-:S04]  /*1c80*/  FMUL R5, R5, R6 ;  /* 0x0000000605057220 */ /* 0x001fc80000400000 */
[----:B------:R-:W-:-:S04]  /*1c90*/  VIADD R5, R5, 0x2 ;  /* 0x0000000205057836 */ /* 0x000fc80000000000 */
[----:B------:R-:W-:Y:S01]  /*1ca0*/  FMUL.RZ R2, R2, R5 ;  /* 0x0000000502027220 */ /* 0x000fe2000040c000 */
[----:B------:R-:W-:-:S05]  /*1cb0*/  HFMA2 R5, -RZ, RZ, 0, 0 ;  /* 0x00000000ff057431 */ /* 0x000fca00000001ff */
[----:B------:R-:W0:Y:S02]  /*1cc0*/  F2I.U32.TRUNC.NTZ R2, R2 ;  /* 0x0000000200027305 */ /* 0x000e24000020f000 */
[----:B0-----:R-:W-:Y:S02]  /*1cd0*/  LOP3.LUT R8, R2, 0xffff, RZ, 0xc0, !PT ;  /* 0x0000ffff02087812 */ /* 0x001fe400078ec0ff */
[----:B------:R-:W-:Y:S01]  /*1ce0*/  @!P0 MOV R8, 0xffffffff ;  /* 0xffffffff00088802 */ /* 0x000fe20000000f00 */
[----:B------:R-:W-:Y:S06]  /*1cf0*/  RET.REL.NODEC R4 `(_Z11copy_matrixILi64ELi64EEvPKfjjPf) ;  /* 0xffffffe004c07950 */ /* 0x000fec0003c3ffff */
.L_x_18:
[----:B------:R-:W-:-:S00]  /*1d00*/  BRA `(.L_x_18) ;  /* 0xfffffffc00fc7947 */ /* 0x000fc0000383ffff */
[----:B------:R-:W-:-:S00]  /*1d10*/  NOP ;  /* 0x0000000000007918 */ /* 0x000fc00000000000 */
        /* <DEDUP_REMOVED lines=14> */
.L_x_19:


//--------------------- .nv.global.init           --------------------------
	.section	.nv.global.init,"aw",@progbits
.nv.global.init:
	.type		$str$3,@object
	.size		$str$3,($str$1 - $str$3)
$str$3:
        /*0000*/ 	.byte	0xe8, 0xb6, 0x8a, 0xe7, 0x95, 0x8c, 0xe4, 0xba, 0x86, 0x0a, 0x00
	.type		$str$1,@object
	.size		$str$1,($str$2 - $str$1)
$str$1:
        /*000b*/ 	.byte	0x2f, 0x74, 0x6d, 0x70, 0x2f, 0x73, 0x61, 0x73, 0x73, 0x5f, 0x63, 0x75, 0x5f, 0x72, 0x64, 0x68
        /*001b*/ 	.byte	0x74, 0x65, 0x76, 0x6e, 0x6d, 0x2f, 0x6b, 0x2e, 0x63, 0x75, 0x00
	.type		$str$2,@object
	.size		$str$2,($str - $str$2)
$str$2:
        /*0026*/ 	.byte	0x67, 0x72, 0x69, 0x64, 0x44, 0x69, 0x6d, 0x2e, 0x79, 0x20, 0x3d, 0x3d, 0x20, 0x43, 0x45, 0x49
        /*0036*/ 	.byte	0x4c, 0x5f, 0x44, 0x49, 0x56, 0x28, 0x4d, 0x2c, 0x20, 0x42, 0x4d, 0x29, 0x00
	.type		$str,@object
	.size		$str,(__unnamed_1 - $str)
$str:
        /*0043*/ 	.byte	0x67, 0x72, 0x69, 0x64, 0x44, 0x69, 0x6d, 0x2e, 0x78, 0x20, 0x3d, 0x3d, 0x20, 0x43, 0x45, 0x49
        /*0053*/ 	.byte	0x4c, 0x5f, 0x44, 0x49, 0x56, 0x28, 0x4b, 0x2c, 0x20, 0x42, 0x4b, 0x29, 0x00
	.type		__unnamed_1,@object
	.size		__unnamed_1,(.L_0 - __unnamed_1)
__unnamed_1:
        /*0060*/ 	.byte	0x76, 0x6f, 0x69, 0x64, 0x20, 0x63, 0x6f, 0x70, 0x79, 0x5f, 0x6d, 0x61, 0x74, 0x72, 0x69, 0x78
        /*0070*/ 	.byte	0x28, 0x63, 0x6f, 0x6e, 0x73, 0x74, 0x20, 0x66, 0x6c, 0x6f, 0x61, 0x74, 0x20, 0x2a, 0x2c, 0x20
        /*0080*/ 	.byte	0x75, 0x6e, 0x73, 0x69, 0x67, 0x6e, 0x65, 0x64, 0x20, 0x69, 0x6e, 0x74, 0x2c, 0x20, 0x75, 0x6e
        /*0090*/ 	.byte	0x73, 0x69, 0x67, 0x6e, 0x65, 0x64, 0x20, 0x69, 0x6e, 0x74, 0x2c, 0x20, 0x66, 0x6c, 0x6f, 0x61
        /*00a0*/ 	.byte	0x74, 0x20, 0x2a, 0x29, 0x20, 0x5b, 0x77, 0x69, 0x74, 0x68, 0x20, 0x69, 0x6e, 0x74, 0x20, 0x42
        /*00b0*/ 	.byte	0x4d, 0x20, 0x3d, 0x20, 0x36, 0x34, 0x3b, 0x20, 0x69, 0x6e, 0x74, 0x20, 0x42, 0x4b, 0x20, 0x3d
        /*00c0*/ 	.byte	0x20, 0x36, 0x34, 0x5d, 0x00
.L_0:


//--------------------- .nv.shared._Z11copy_matrixILi64ELi64EEvPKfjjPf --------------------------
	.section	.nv.shared._Z11copy_matrixILi64ELi64EEvPKfjjPf,"aw",@nobits
	.sectionflags	@""
	.align	4
.nv.shared._Z11copy_matrixILi64ELi64EEvPKfjjPf:
	.zero		17408


//--------------------- .nv.shared.reserved.0     --------------------------
	.section	.nv.shared.reserved.0,"aw",@nobits
	.weak		__nv_reservedSMEM_offset_0_alias
	.size		__nv_reservedSMEM_offset_0_alias, 0, 64
	.other		__nv_reservedSMEM_offset_0_alias,@"STO_CUDA_RESERVED_SHARED STV_DEFAULT"
__nv_reservedSMEM_offset_0_alias:
	.zero		0
	.zero		64


//--------------------- .nv.constant0._Z11copy_matrixILi64ELi64EEvPKfjjPf --------------------------
	.section	.nv.constant0._Z11copy_matrixILi64ELi64EEvPKfjjPf,"a",@progbits
	.sectionflags	@""
	.align	4
.nv.constant0._Z11copy_matrixILi64ELi64EEvPKfjjPf:
	.zero		920


//--------------------- SYMBOLS --------------------------

	.type		.nv.reservedSmem.offset0,@object
	.size		.nv.reservedSmem.offset0,0x4
	.type		.nv.reservedSmem.cap,@object
	.size		.nv.reservedSmem.cap,0x4
	.type		vprintf,@function
	.type		__assertfail,@function
